//
// Generated by NVIDIA NVVM Compiler
//
// Compiler Build ID: CL-36424714
// Cuda compilation tools, release 13.0, V13.0.88
// Based on NVVM 20.0.0
//

.version 9.0
.target sm_100
.address_size 64

	// .globl	_Z12SoftmaxGpuV4PKfPfmm
.extern .shared .align 16 .b8 shared[];

.visible .entry _Z12SoftmaxGpuV4PKfPfmm(
	.param .u64 .ptr .align 1 _Z12SoftmaxGpuV4PKfPfmm_param_0,
	.param .u64 .ptr .align 1 _Z12SoftmaxGpuV4PKfPfmm_param_1,
	.param .u64 _Z12SoftmaxGpuV4PKfPfmm_param_2,
	.param .u64 _Z12SoftmaxGpuV4PKfPfmm_param_3
)
{
	.reg .pred 	%p<37>;
	.reg .b32 	%r<103>;
	.reg .b32 	%f<215>;
	.reg .b64 	%rd<54>;

	ld.param.u64 	%rd33, [_Z12SoftmaxGpuV4PKfPfmm_param_0];
	ld.param.u64 	%rd34, [_Z12SoftmaxGpuV4PKfPfmm_param_1];
	ld.param.u64 	%rd32, [_Z12SoftmaxGpuV4PKfPfmm_param_3];
	cvta.to.global.u64 	%rd1, %rd33;
	cvta.to.global.u64 	%rd2, %rd34;
	mov.u32 	%r1, %tid.x;
	and.b32  	%r2, %r1, 31;
	mov.u32 	%r33, %ctaid.x;
	cvt.u32.u64 	%r34, %rd32;
	mul.lo.s32 	%r3, %r33, %r34;
	cvt.u64.u32 	%rd53, %r1;
	setp.le.u64 	%p1, %rd32, %rd53;
	mov.f32 	%f194, 0fFF800000;
	@%p1 bra 	$L__BB0_3;
	cvt.s64.s32 	%rd4, %r3;
	mov.u32 	%r35, %ntid.x;
	cvt.u64.u32 	%rd5, %r35;
	mov.f32 	%f194, 0fFF800000;
	mov.u64 	%rd45, %rd53;
$L__BB0_2:
	add.s64 	%rd35, %rd45, %rd4;
	shl.b64 	%rd36, %rd35, 2;
	add.s64 	%rd37, %rd1, %rd36;
	ld.global.f32 	%f39, [%rd37];
	max.f32 	%f194, %f39, %f194;
	add.s64 	%rd45, %rd45, %rd5;
	setp.lt.u64 	%p2, %rd45, %rd32;
	@%p2 bra 	$L__BB0_2;
$L__BB0_3:
	mov.b32 	%r36, %f194;
	shfl.sync.down.b32	%r37|%p3, %r36, 16, 31, -1;
	mov.b32 	%f40, %r37;
	max.f32 	%f41, %f194, %f40;
	mov.b32 	%r38, %f41;
	shfl.sync.down.b32	%r39|%p4, %r38, 8, 31, -1;
	mov.b32 	%f42, %r39;
	max.f32 	%f43, %f41, %f42;
	mov.b32 	%r40, %f43;
	shfl.sync.down.b32	%r41|%p5, %r40, 4, 31, -1;
	mov.b32 	%f44, %r41;
	max.f32 	%f45, %f43, %f44;
	mov.b32 	%r42, %f45;
	shfl.sync.down.b32	%r43|%p6, %r42, 2, 31, -1;
	mov.b32 	%f46, %r43;
	max.f32 	%f47, %f45, %f46;
	mov.b32 	%r44, %f47;
	shfl.sync.down.b32	%r45|%p7, %r44, 1, 31, -1;
	mov.b32 	%f48, %r45;
	max.f32 	%f4, %f47, %f48;
	setp.ne.s32 	%p8, %r2, 0;
	shr.u32 	%r46, %r1, 3;
	and.b32  	%r47, %r46, 124;
	mov.u32 	%r48, shared;
	add.s32 	%r4, %r48, %r47;
	@%p8 bra 	$L__BB0_5;
	st.shared.f32 	[%r4], %f4;
$L__BB0_5:
	bar.sync 	0;
	ld.shared.f32 	%f202, [%r4];
	mov.u32 	%r5, %ntid.x;
	shr.u32 	%r6, %r5, 5;
	setp.lt.u32 	%p9, %r5, 32;
	@%p9 bra 	$L__BB0_18;
	add.s32 	%r50, %r6, -1;
	and.b32  	%r7, %r6, 15;
	setp.lt.u32 	%p10, %r50, 15;
	mov.b32 	%r94, 0;
	@%p10 bra 	$L__BB0_9;
	and.b32  	%r94, %r6, 48;
	add.s32 	%r99, %r48, 32;
	and.b32  	%r54, %r6, 134217712;
	neg.s32 	%r100, %r54;
$L__BB0_8:
	.pragma "nounroll";
	ld.shared.v4.f32 	{%f50, %f51, %f52, %f53}, [%r99+-32];
	max.f32 	%f54, %f202, %f50;
	max.f32 	%f55, %f54, %f51;
	max.f32 	%f56, %f55, %f52;
	max.f32 	%f57, %f56, %f53;
	ld.shared.v4.f32 	{%f58, %f59, %f60, %f61}, [%r99+-16];
	max.f32 	%f62, %f57, %f58;
	max.f32 	%f63, %f62, %f59;
	max.f32 	%f64, %f63, %f60;
	max.f32 	%f65, %f64, %f61;
	ld.shared.v4.f32 	{%f66, %f67, %f68, %f69}, [%r99];
	max.f32 	%f70, %f65, %f66;
	max.f32 	%f71, %f70, %f67;
	max.f32 	%f72, %f71, %f68;
	max.f32 	%f73, %f72, %f69;
	ld.shared.v4.f32 	{%f74, %f75, %f76, %f77}, [%r99+16];
	max.f32 	%f78, %f73, %f74;
	max.f32 	%f79, %f78, %f75;
	max.f32 	%f80, %f79, %f76;
	max.f32 	%f202, %f80, %f77;
	add.s32 	%r100, %r100, 16;
	add.s32 	%r99, %r99, 64;
	setp.eq.s32 	%p11, %r100, 0;
	@%p11 bra 	$L__BB0_9;
	bra.uni 	$L__BB0_8;
$L__BB0_9:
	setp.eq.s32 	%p12, %r7, 0;
	@%p12 bra 	$L__BB0_18;
	and.b32  	%r11, %r6, 7;
	setp.lt.u32 	%p13, %r7, 8;
	@%p13 bra 	$L__BB0_12;
	shl.b32 	%r55, %r94, 2;
	add.s32 	%r57, %r48, %r55;
	ld.shared.f32 	%f82, [%r57];
	max.f32 	%f83, %f202, %f82;
	ld.shared.f32 	%f84, [%r57+4];
	max.f32 	%f85, %f83, %f84;
	ld.shared.f32 	%f86, [%r57+8];
	max.f32 	%f87, %f85, %f86;
	ld.shared.f32 	%f88, [%r57+12];
	max.f32 	%f89, %f87, %f88;
	ld.shared.f32 	%f90, [%r57+16];
	max.f32 	%f91, %f89, %f90;
	ld.shared.f32 	%f92, [%r57+20];
	max.f32 	%f93, %f91, %f92;
	ld.shared.f32 	%f94, [%r57+24];
	max.f32 	%f95, %f93, %f94;
	ld.shared.f32 	%f96, [%r57+28];
	max.f32 	%f202, %f95, %f96;
	add.s32 	%r94, %r94, 8;
$L__BB0_12:
	setp.eq.s32 	%p14, %r11, 0;
	@%p14 bra 	$L__BB0_18;
	and.b32  	%r14, %r6, 3;
	setp.lt.u32 	%p15, %r11, 4;
	@%p15 bra 	$L__BB0_15;
	shl.b32 	%r58, %r94, 2;
	add.s32 	%r60, %r48, %r58;
	ld.shared.f32 	%f98, [%r60];
	max.f32 	%f99, %f202, %f98;
	ld.shared.f32 	%f100, [%r60+4];
	max.f32 	%f101, %f99, %f100;
	ld.shared.f32 	%f102, [%r60+8];
	max.f32 	%f103, %f101, %f102;
	ld.shared.f32 	%f104, [%r60+12];
	max.f32 	%f202, %f103, %f104;
	add.s32 	%r94, %r94, 4;
$L__BB0_15:
	setp.eq.s32 	%p16, %r14, 0;
	@%p16 bra 	$L__BB0_18;
	shl.b32 	%r61, %r94, 2;
	add.s32 	%r98, %r48, %r61;
	neg.s32 	%r97, %r14;
$L__BB0_17:
	.pragma "nounroll";
	ld.shared.f32 	%f105, [%r98];
	max.f32 	%f202, %f202, %f105;
	add.s32 	%r98, %r98, 4;
	add.s32 	%r97, %r97, 1;
	setp.ne.s32 	%p17, %r97, 0;
	@%p17 bra 	$L__BB0_17;
$L__BB0_18:
	setp.le.u64 	%p18, %rd32, %rd53;
	mov.f32 	%f205, 0f00000000;
	@%p18 bra 	$L__BB0_21;
	cvt.s64.s32 	%rd8, %r3;
	cvt.u64.u32 	%rd9, %r5;
	mov.f32 	%f205, 0f00000000;
	mov.u64 	%rd46, %rd53;
$L__BB0_20:
	add.s64 	%rd38, %rd46, %rd8;
	shl.b64 	%rd39, %rd38, 2;
	add.s64 	%rd40, %rd1, %rd39;
	ld.global.f32 	%f108, [%rd40];
	sub.f32 	%f109, %f108, %f202;
	fma.rn.f32 	%f110, %f109, 0f3BBB989D, 0f3F000000;
	cvt.sat.f32.f32 	%f111, %f110;
	mov.f32 	%f112, 0f4B400001;
	mov.f32 	%f113, 0f437C0000;
	fma.rm.f32 	%f114, %f111, %f113, %f112;
	add.f32 	%f115, %f114, 0fCB40007F;
	neg.f32 	%f116, %f115;
	fma.rn.f32 	%f117, %f109, 0f3FB8AA3B, %f116;
	fma.rn.f32 	%f118, %f109, 0f32A57060, %f117;
	mov.b32 	%r63, %f114;
	shl.b32 	%r64, %r63, 23;
	mov.b32 	%f119, %r64;
	ex2.approx.ftz.f32 	%f120, %f118;
	mul.f32 	%f121, %f120, %f119;
	add.s64 	%rd41, %rd2, %rd39;
	st.global.f32 	[%rd41], %f121;
	add.f32 	%f205, %f205, %f121;
	add.s64 	%rd46, %rd46, %rd9;
	setp.lt.u64 	%p19, %rd46, %rd32;
	@%p19 bra 	$L__BB0_20;
$L__BB0_21:
	setp.ne.s32 	%p20, %r2, 0;
	mov.b32 	%r65, %f205;
	shfl.sync.down.b32	%r66|%p21, %r65, 16, 31, -1;
	mov.b32 	%f122, %r66;
	add.f32 	%f123, %f205, %f122;
	mov.b32 	%r67, %f123;
	shfl.sync.down.b32	%r68|%p22, %r67, 8, 31, -1;
	mov.b32 	%f124, %r68;
	add.f32 	%f125, %f123, %f124;
	mov.b32 	%r69, %f125;
	shfl.sync.down.b32	%r70|%p23, %r69, 4, 31, -1;
	mov.b32 	%f126, %r70;
	add.f32 	%f127, %f125, %f126;
	mov.b32 	%r71, %f127;
	shfl.sync.down.b32	%r72|%p24, %r71, 2, 31, -1;
	mov.b32 	%f128, %r72;
	add.f32 	%f129, %f127, %f128;
	mov.b32 	%r73, %f129;
	shfl.sync.down.b32	%r74|%p25, %r73, 1, 31, -1;
	mov.b32 	%f130, %r74;
	add.f32 	%f22, %f129, %f130;
	@%p20 bra 	$L__BB0_23;
	shl.b32 	%r75, %r6, 2;
	add.s32 	%r76, %r4, %r75;
	st.shared.f32 	[%r76], %f22;
$L__BB0_23:
	bar.sync 	0;
	shr.u32 	%r77, %r5, 4;
	and.b32  	%r78, %r77, 126;
	setp.ge.u32 	%p26, %r6, %r78;
	mov.f32 	%f214, 0f00000000;
	@%p26 bra 	$L__BB0_36;
	cvt.u64.u32 	%rd12, %r6;
	and.b64  	%rd13, %rd12, 15;
	add.s32 	%r79, %r6, -1;
	setp.lt.u32 	%p27, %r79, 15;
	mov.f32 	%f214, 0f00000000;
	mov.u64 	%rd49, %rd12;
	@%p27 bra 	$L__BB0_27;
	and.b64  	%rd47, %rd12, 48;
	shl.b32 	%r80, %r6, 2;
	add.s32 	%r82, %r80, %r48;
	add.s32 	%r101, %r82, 32;
	mov.f32 	%f214, 0f00000000;
	mov.u64 	%rd49, %rd12;
$L__BB0_26:
	.pragma "nounroll";
	ld.shared.f32 	%f135, [%r101+-32];
	add.f32 	%f136, %f214, %f135;
	ld.shared.f32 	%f137, [%r101+-28];
	add.f32 	%f138, %f136, %f137;
	ld.shared.f32 	%f139, [%r101+-24];
	add.f32 	%f140, %f138, %f139;
	ld.shared.f32 	%f141, [%r101+-20];
	add.f32 	%f142, %f140, %f141;
	ld.shared.f32 	%f143, [%r101+-16];
	add.f32 	%f144, %f142, %f143;
	ld.shared.f32 	%f145, [%r101+-12];
	add.f32 	%f146, %f144, %f145;
	ld.shared.f32 	%f147, [%r101+-8];
	add.f32 	%f148, %f146, %f147;
	ld.shared.f32 	%f149, [%r101+-4];
	add.f32 	%f150, %f148, %f149;
	ld.shared.f32 	%f151, [%r101];
	add.f32 	%f152, %f150, %f151;
	ld.shared.f32 	%f153, [%r101+4];
	add.f32 	%f154, %f152, %f153;
	ld.shared.f32 	%f155, [%r101+8];
	add.f32 	%f156, %f154, %f155;
	ld.shared.f32 	%f157, [%r101+12];
	add.f32 	%f158, %f156, %f157;
	ld.shared.f32 	%f159, [%r101+16];
	add.f32 	%f160, %f158, %f159;
	ld.shared.f32 	%f161, [%r101+20];
	add.f32 	%f162, %f160, %f161;
	ld.shared.f32 	%f163, [%r101+24];
	add.f32 	%f164, %f162, %f163;
	ld.shared.f32 	%f165, [%r101+28];
	add.f32 	%f214, %f164, %f165;
	add.s64 	%rd49, %rd49, 16;
	add.s64 	%rd47, %rd47, -16;
	add.s32 	%r101, %r101, 64;
	setp.ne.s64 	%p28, %rd47, 0;
	@%p28 bra 	$L__BB0_26;
$L__BB0_27:
	setp.eq.s64 	%p29, %rd13, 0;
	@%p29 bra 	$L__BB0_36;
	and.b64  	%rd20, %rd12, 7;
	setp.lt.u64 	%p30, %rd13, 8;
	@%p30 bra 	$L__BB0_30;
	cvt.u32.u64 	%r83, %rd49;
	shl.b32 	%r84, %r83, 2;
	add.s32 	%r86, %r48, %r84;
	ld.shared.f32 	%f167, [%r86];
	add.f32 	%f168, %f214, %f167;
	ld.shared.f32 	%f169, [%r86+4];
	add.f32 	%f170, %f168, %f169;
	ld.shared.f32 	%f171, [%r86+8];
	add.f32 	%f172, %f170, %f171;
	ld.shared.f32 	%f173, [%r86+12];
	add.f32 	%f174, %f172, %f173;
	ld.shared.f32 	%f175, [%r86+16];
	add.f32 	%f176, %f174, %f175;
	ld.shared.f32 	%f177, [%r86+20];
	add.f32 	%f178, %f176, %f177;
	ld.shared.f32 	%f179, [%r86+24];
	add.f32 	%f180, %f178, %f179;
	ld.shared.f32 	%f181, [%r86+28];
	add.f32 	%f214, %f180, %f181;
	add.s64 	%rd49, %rd49, 8;
$L__BB0_30:
	setp.eq.s64 	%p31, %rd20, 0;
	@%p31 bra 	$L__BB0_36;
	and.b64  	%rd52, %rd12, 3;
	setp.lt.u64 	%p32, %rd20, 4;
	@%p32 bra 	$L__BB0_33;
	cvt.u32.u64 	%r87, %rd49;
	shl.b32 	%r88, %r87, 2;
	add.s32 	%r90, %r48, %r88;
	ld.shared.f32 	%f183, [%r90];
	add.f32 	%f184, %f214, %f183;
	ld.shared.f32 	%f185, [%r90+4];
	add.f32 	%f186, %f184, %f185;
	ld.shared.f32 	%f187, [%r90+8];
	add.f32 	%f188, %f186, %f187;
	ld.shared.f32 	%f189, [%r90+12];
	add.f32 	%f214, %f188, %f189;
	add.s64 	%rd49, %rd49, 4;
$L__BB0_33:
	setp.eq.s64 	%p33, %rd52, 0;
	@%p33 bra 	$L__BB0_36;
	cvt.u32.u64 	%r91, %rd49;
	shl.b32 	%r92, %r91, 2;
	add.s32 	%r102, %r48, %r92;
$L__BB0_35:
	.pragma "nounroll";
	ld.shared.f32 	%f190, [%r102];
	add.f32 	%f214, %f214, %f190;
	add.s32 	%r102, %r102, 4;
	add.s64 	%rd52, %rd52, -1;
	setp.ne.s64 	%p34, %rd52, 0;
	@%p34 bra 	$L__BB0_35;
$L__BB0_36:
	setp.le.u64 	%p35, %rd32, %rd53;
	@%p35 bra 	$L__BB0_39;
	cvt.s64.s32 	%rd28, %r3;
	cvt.u64.u32 	%rd29, %r5;
	rcp.rn.f32 	%f36, %f214;
$L__BB0_38:
	add.s64 	%rd42, %rd53, %rd28;
	shl.b64 	%rd43, %rd42, 2;
	add.s64 	%rd44, %rd2, %rd43;
	ld.global.f32 	%f191, [%rd44];
	mul.f32 	%f192, %f36, %f191;
	st.global.f32 	[%rd44], %f192;
	add.s64 	%rd53, %rd53, %rd29;
	setp.lt.u64 	%p36, %rd53, %rd32;
	@%p36 bra 	$L__BB0_38;
$L__BB0_39:
	ret;

}


// ===== COMPILED SASS (sm_100) =====

	.target	sm_100

	.elftype	@"ET_EXEC"


//--------------------- .note.nv.tkinfo           --------------------------
	.section	.note.nv.tkinfo,"",@"SHT_NOTE"
	.sectionflags	@"SHF_NOTE_NV_TKINFO"
	.tkinfo
        /*0018*/ 	.word	0x00000002
        /*0030*/ 	.string	""
        /*0030*/ 	.string	"ptxas"
        /*0030*/ 	.string	"Cuda compilation tools, release 13.0, V13.0.88"
        /*0030*/ 	.string	"Build cuda_13.0.r13.0/compiler.36424714_0"
        /*0030*/ 	.string	"-arch sm_100 -m 64 "



//--------------------- .note.nv.cuinfo           --------------------------
	.section	.note.nv.cuinfo,"",@"SHT_NOTE"
	.sectionflags	@"SHF_NOTE_NV_CUINFO"
        /*0018*/ 	.short	0x0002
        /*001a*/ 	.short	0x0064
        /*001c*/ 	.short	0x0082
	.zero		2


//--------------------- .nv.info                  --------------------------
	.section	.nv.info,"",@"SHT_CUDA_INFO"
	.align	4


	//----- nvinfo : EIATTR_REGCOUNT
	.align		4
        /*0000*/ 	.byte	0x04, 0x2f
        /*0002*/ 	.short	(.L_1 - .L_0)
	.align		4
.L_0:
        /*0004*/ 	.word	index@(_Z12SoftmaxGpuV4PKfPfmm)
        /*0008*/ 	.word	0x0000001e


	//----- nvinfo : EIATTR_FRAME_SIZE
	.align		4
.L_1:
        /*000c*/ 	.byte	0x04, 0x11
        /*000e*/ 	.short	(.L_3 - .L_2)
	.align		4
.L_2:
        /*0010*/ 	.word	index@($__internal_0_$__cuda_sm20_rcp_rn_f32_slowpath)
        /*0014*/ 	.word	0x00000000


	//----- nvinfo : EIATTR_FRAME_SIZE
	.align		4
.L_3:
        /*0018*/ 	.byte	0x04, 0x11
        /*001a*/ 	.short	(.L_5 - .L_4)
	.align		4
.L_4:
        /*001c*/ 	.word	index@(_Z12SoftmaxGpuV4PKfPfmm)
        /*0020*/ 	.word	0x00000000


	//----- nvinfo : EIATTR_MIN_STACK_SIZE
	.align		4
.L_5:
        /*0024*/ 	.byte	0x04, 0x12
        /*0026*/ 	.short	(.L_7 - .L_6)
	.align		4
.L_6:
        /*0028*/ 	.word	index@(_Z12SoftmaxGpuV4PKfPfmm)
        /*002c*/ 	.word	0x00000000
.L_7:


//--------------------- .nv.compat                --------------------------
	.section	.nv.compat,"",@"SHT_CUDA_COMPAT_INFO"
	.align	4
        /*0000*/ 	.byte	0x02, 0x09, 0x00, 0x00, 0x02, 0x02, 0x01, 0x00, 0x02, 0x05, 0x05, 0x00, 0x03, 0x07, 0x01, 0x01
        /*0010*/ 	.byte	0x02, 0x03, 0x00, 0x00, 0x02, 0x06, 0x01, 0x00, 0x04, 0x0b, 0x08, 0x00, 0x09, 0x00, 0x00, 0x00
        /*0020*/ 	.byte	0x00, 0x00, 0x00, 0x00


//--------------------- .nv.info._Z12SoftmaxGpuV4PKfPfmm --------------------------
	.section	.nv.info._Z12SoftmaxGpuV4PKfPfmm,"",@"SHT_CUDA_INFO"
	.sectionflags	@""
	.align	4


	//----- nvinfo : EIATTR_CUDA_API_VERSION
	.align		4
        /*0000*/ 	.byte	0x04, 0x37
        /*0002*/ 	.short	(.L_9 - .L_8)
.L_8:
        /*0004*/ 	.word	0x00000082


	//----- nvinfo : EIATTR_KPARAM_INFO
	.align		4
.L_9:
        /*0008*/ 	.byte	0x04, 0x17
        /*000a*/ 	.short	(.L_11 - .L_10)
.L_10:
        /*000c*/ 	.word	0x00000000
        /*0010*/ 	.short	0x0003
        /*0012*/ 	.short	0x0018
        /*0014*/ 	.byte	0x00, 0xf0, 0x21, 0x00


	//----- nvinfo : EIATTR_KPARAM_INFO
	.align		4
.L_11:
        /*0018*/ 	.byte	0x04, 0x17
        /*001a*/ 	.short	(.L_13 - .L_12)
.L_12:
        /*001c*/ 	.word	0x00000000
        /*0020*/ 	.short	0x0002
        /*0022*/ 	.short	0x0010
        /*0024*/ 	.byte	0x00, 0xf0, 0x21, 0x00


	//----- nvinfo : EIATTR_KPARAM_INFO
	.align		4
.L_13:
        /*0028*/ 	.byte	0x04, 0x17
        /*002a*/ 	.short	(.L_15 - .L_14)
.L_14:
        /*002c*/ 	.word	0x00000000
        /*0030*/ 	.short	0x0001
        /*0032*/ 	.short	0x0008
        /*0034*/ 	.byte	0x00, 0xf5, 0x21, 0x00


	//----- nvinfo : EIATTR_KPARAM_INFO
	.align		4
.L_15:
        /*0038*/ 	.byte	0x04, 0x17
        /*003a*/ 	.short	(.L_17 - .L_16)
.L_16:
        /*003c*/ 	.word	0x00000000
        /*0040*/ 	.short	0x0000
        /*0042*/ 	.short	0x0000
        /*0044*/ 	.byte	0x00, 0xf5, 0x21, 0x00


	//----- nvinfo : EIATTR_SPARSE_MMA_MASK
	.align		4
.L_17:
        /*0048*/ 	.byte	0x03, 0x50
        /*004a*/ 	.short	0x0000


	//----- nvinfo : EIATTR_MAXREG_COUNT
	.align		4
        /*004c*/ 	.byte	0x03, 0x1b
        /*004e*/ 	.short	0x00ff


	//----- nvinfo : EIATTR_NUM_BARRIERS
	.align		4
        /*0050*/ 	.byte	0x02, 0x4c
        /*0052*/ 	.byte	0x01
	.zero		1


	//----- nvinfo : EIATTR_MERCURY_ISA_VERSION
	.align		4
        /*0054*/ 	.byte	0x03, 0x5f
        /*0056*/ 	.short	0x0101


	//----- nvinfo : EIATTR_COOP_GROUP_MASK_REGIDS
	.align		4
        /*0058*/ 	.byte	0x04, 0x29
        /*005a*/ 	.short	(.L_19 - .L_18)


	//   ....[0]....
.L_18:
        /*005c*/ 	.word	0xffffffff


	//   ....[1]....
        /*0060*/ 	.word	0xffffffff


	//   ....[2]....
        /*0064*/ 	.word	0xffffffff


	//   ....[3]....
        /*0068*/ 	.word	0xffffffff


	//   ....[4]....
        /*006c*/ 	.word	0xffffffff


	//   ....[5]....
        /*0070*/ 	.word	0xffffffff


	//   ....[6]....
        /*0074*/ 	.word	0xffffffff


	//   ....[7]....
        /*0078*/ 	.word	0xffffffff


	//   ....[8]....
        /*007c*/ 	.word	0xffffffff


	//   ....[9]....
        /*0080*/ 	.word	0xffffffff


	//----- nvinfo : EIATTR_COOP_GROUP_INSTR_OFFSETS
	.align		4
.L_19:
        /*0084*/ 	.byte	0x04, 0x28
        /*0086*/ 	.short	(.L_21 - .L_20)


	//   ....[0]....
.L_20:
        /*0088*/ 	.word	0x000001d0


	//   ....[1]....
        /*008c*/ 	.word	0x00000220


	//   ....[2]....
        /*0090*/ 	.word	0x00000240


	//   ....[3]....
        /*0094*/ 	.word	0x00000260


	//   ....[4]....
        /*0098*/ 	.word	0x00000290


	//   ....[5]....
        /*009c*/ 	.word	0x00000940


	//   ....[6]....
        /*00a0*/ 	.word	0x00000980


	//   ....[7]....
        /*00a4*/ 	.word	0x000009b0


	//   ....[8]....
        /*00a8*/ 	.word	0x000009f0


	//   ....[9]....
        /*00ac*/ 	.word	0x00000a10


	//----- nvinfo : EIATTR_VRC_CTA_INIT_COUNT
	.align		4
.L_21:
        /*00b0*/ 	.byte	0x02, 0x4a
	.zero		1
	.zero		1


	//----- nvinfo : EIATTR_EXIT_INSTR_OFFSETS
	.align		4
        /*00b4*/ 	.byte	0x04, 0x1c
        /*00b6*/ 	.short	(.L_23 - .L_22)


	//   ....[0]....
.L_22:
        /*00b8*/ 	.word	0x00001120


	//   ....[1]....
        /*00bc*/ 	.word	0x000012e0


	//----- nvinfo : EIATTR_CRS_STACK_SIZE
	.align		4
.L_23:
        /*00c0*/ 	.byte	0x04, 0x1e
        /*00c2*/ 	.short	(.L_25 - .L_24)
.L_24:
        /*00c4*/ 	.word	0x00000000


	//----- nvinfo : EIATTR_CBANK_PARAM_SIZE
	.align		4
.L_25:
        /*00c8*/ 	.byte	0x03, 0x19
        /*00ca*/ 	.short	0x0020


	//----- nvinfo : EIATTR_PARAM_CBANK
	.align		4
        /*00cc*/ 	.byte	0x04, 0x0a
        /*00ce*/ 	.short	(.L_27 - .L_26)
	.align		4
.L_26:
        /*00d0*/ 	.word	index@(.nv.constant0._Z12SoftmaxGpuV4PKfPfmm)
        /*00d4*/ 	.short	0x0380
        /*00d6*/ 	.short	0x0020


	//----- nvinfo : EIATTR_SW_WAR
	.align		4
.L_27:
        /*00d8*/ 	.byte	0x04, 0x36
        /*00da*/ 	.short	(.L_29 - .L_28)
.L_28:
        /*00dc*/ 	.word	0x00000008
.L_29:


//--------------------- .nv.callgraph             --------------------------
	.section	.nv.callgraph,"",@"SHT_CUDA_CALLGRAPH"
	.align	4
	.sectionentsize	8
	.align		4
        /*0000*/ 	.word	0x00000000
	.align		4
        /*0004*/ 	.word	0xffffffff
	.align		4
        /*0008*/ 	.word	0x00000000
	.align		4
        /*000c*/ 	.word	0xfffffffe
	.align		4
        /*0010*/ 	.word	0x00000000
	.align		4
        /*0014*/ 	.word	0xfffffffd
	.align		4
        /*0018*/ 	.word	0x00000000
	.align		4
        /*001c*/ 	.word	0xfffffffc


//--------------------- .text._Z12SoftmaxGpuV4PKfPfmm --------------------------
	.section	.text._Z12SoftmaxGpuV4PKfPfmm,"ax",@progbits
	.align	128
        .global         _Z12SoftmaxGpuV4PKfPfmm
        .type           _Z12SoftmaxGpuV4PKfPfmm,@function
        .size           _Z12SoftmaxGpuV4PKfPfmm,(.L_x_23 - _Z12SoftmaxGpuV4PKfPfmm)
        .other          _Z12SoftmaxGpuV4PKfPfmm,@"STO_CUDA_ENTRY STV_DEFAULT"
_Z12SoftmaxGpuV4PKfPfmm:
.text._Z12SoftmaxGpuV4PKfPfmm:
[----:B------:R-:W-:Y:S01]  /*0000*/  LDC R1, c[0x0][0x37c] ;  /* 0x0000df00ff017b82 */ /* 0x000fe20000000800 */
[----:B------:R-:W0:Y:S07]  /*0010*/  S2R R3, SR_TID.X ;  /* 0x0000000000037919 */ /* 0x000e2e0000002100 */
[----:B------:R-:W0:Y:S01]  /*0020*/  LDC.64 R20, c[0x0][0x398] ;  /* 0x0000e600ff147b82 */ /* 0x000e220000000a00 */
[----:B------:R-:W1:Y:S01]  /*0030*/  LDCU.64 UR6, c[0x0][0x358] ;  /* 0x00006b00ff0677ac */ /* 0x000e620008000a00 */
[----:B------:R-:W-:Y:S01]  /*0040*/  BSSY.RECONVERGENT B0, `(.L_x_0) ;  /* 0x0000018000007945 */ /* 0x000fe20003800200 */
[----:B------:R-:W-:Y:S01]  /*0050*/  IMAD.MOV.U32 R2, RZ, RZ, RZ ;  /* 0x000000ffff027224 */ /* 0x000fe200078e00ff */
[----:B------:R-:W2:Y:S01]  /*0060*/  LDCU.64 UR8, c[0x0][0x380] ;  /* 0x00007000ff0877ac */ /* 0x000ea20008000a00 */
[----:B------:R-:W-:-:S03]  /*0070*/  IMAD.MOV.U32 R6, RZ, RZ, -0x800000 ;  /* 0xff800000ff067424 */ /* 0x000fc600078e00ff */
[----:B------:R-:W3:Y:S01]  /*0080*/  S2UR UR4, SR_CTAID.X ;  /* 0x00000000000479c3 */ /* 0x000ee20000002500 */
[----:B0-----:R-:W-:Y:S01]  /*0090*/  ISETP.GE.U32.AND P0, PT, R3, R20, PT ;  /* 0x000000140300720c */ /* 0x001fe20003f06070 */
[----:B---3--:R-:W-:-:S03]  /*00a0*/  IMAD R25, R20, UR4, RZ ;  /* 0x0000000414197c24 */ /* 0x008fc6000f8e02ff */
[----:B------:R-:W-:-:S13]  /*00b0*/  ISETP.GE.U32.AND.EX P0, PT, RZ, R21, PT, P0 ;  /* 0x00000015ff00720c */ /* 0x000fda0003f06100 */
[----:B-12---:R-:W-:Y:S05]  /*00c0*/  @P0 BRA `(.L_x_1) ;  /* 0x00000000003c0947 */ /* 0x006fea0003800000 */
[----:B------:R-:W0:Y:S01]  /*00d0*/  LDC R0, c[0x0][0x360] ;  /* 0x0000d800ff007b82 */ /* 0x000e220000000800 */
[----:B------:R-:W-:Y:S02]  /*00e0*/  IMAD.MOV.U32 R6, RZ, RZ, -0x800000 ;  /* 0xff800000ff067424 */ /* 0x000fe400078e00ff */
[----:B------:R-:W-:Y:S02]  /*00f0*/  IMAD.MOV.U32 R7, RZ, RZ, R3 ;  /* 0x000000ffff077224 */ /* 0x000fe400078e0003 */
[----:B------:R-:W-:-:S07]  /*0100*/  IMAD.MOV.U32 R10, RZ, RZ, R2 ;  /* 0x000000ffff0a7224 */ /* 0x000fce00078e0002 */
.L_x_2:
[----:B------:R-:W-:-:S04]  /*0110*/  IADD3 R5, P0, PT, R25, R7, RZ ;  /* 0x0000000719057210 */ /* 0x000fc80007f1e0ff */
[----:B------:R-:W-:Y:S02]  /*0120*/  LEA.HI.X.SX32 R8, R25, R10, 0x1, P0 ;  /* 0x0000000a19087211 */ /* 0x000fe400000f0eff */
[----:B------:R-:W-:-:S04]  /*0130*/  LEA R4, P0, R5, UR8, 0x2 ;  /* 0x0000000805047c11 */ /* 0x000fc8000f8010ff */
[----:B------:R-:W-:-:S06]  /*0140*/  LEA.HI.X R5, R5, UR9, R8, 0x2, P0 ;  /* 0x0000000905057c11 */ /* 0x000fcc00080f1408 */
[----:B------:R-:W2:Y:S01]  /*0150*/  LDG.E R5, desc[UR6][R4.64] ;  /* 0x0000000604057981 */ /* 0x000ea2000c1e1900 */
[----:B0-----:R-:W-:-:S04]  /*0160*/  IADD3 R7, P1, PT, R0, R7, RZ ;  /* 0x0000000700077210 */ /* 0x001fc80007f3e0ff */
[----:B------:R-:W-:Y:S01]  /*0170*/  ISETP.GE.U32.AND P0, PT, R7, R20, PT ;  /* 0x000000140700720c */ /* 0x000fe20003f06070 */
[----:B------:R-:W-:-:S05]  /*0180*/  IMAD.X R10, RZ, RZ, R10, P1 ;  /* 0x000000ffff0a7224 */ /* 0x000fca00008e060a */
[----:B------:R-:W-:Y:S02]  /*0190*/  ISETP.GE.U32.AND.EX P0, PT, R10, R21, PT, P0 ;  /* 0x000000150a00720c */ /* 0x000fe40003f06100 */
[----:B--2---:R-:W-:-:S11]  /*01a0*/  FMNMX R6, R5, R6, !PT ;  /* 0x0000000605067209 */ /* 0x004fd60007800000 */
[----:B------:R-:W-:Y:S05]  /*01b0*/  @!P0 BRA `(.L_x_2) ;  /* 0xfffffffc00d48947 */ /* 0x000fea000383ffff */
.L_x_1:
[----:B------:R-:W-:Y:S05]  /*01c0*/  BSYNC.RECONVERGENT B0 ;  /* 0x0000000000007941 */ /* 0x000fea0003800200 */
.L_x_0:
[----:B------:R-:W0:Y:S01]  /*01d0*/  SHFL.DOWN PT, R5, R6, 0x10, 0x1f ;  /* 0x0a001f0006057f89 */ /* 0x000e2200000e0000 */
[----:B------:R-:W1:Y:S01]  /*01e0*/  S2UR UR5, SR_CgaCtaId ;  /* 0x00000000000579c3 */ /* 0x000e620000008800 */
[----:B------:R-:W-:Y:S01]  /*01f0*/  UMOV UR4, 0x400 ;  /* 0x0000040000047882 */ /* 0x000fe20000000000 */
[----:B0-----:R-:W-:Y:S01]  /*0200*/  FMNMX R5, R5, R6, !PT ;  /* 0x0000000605057209 */ /* 0x001fe20007800000 */
[----:B-1----:R-:W-:-:S04]  /*0210*/  ULEA UR4, UR5, UR4, 0x18 ;  /* 0x0000000405047291 */ /* 0x002fc8000f8ec0ff */
[----:B------:R-:W0:Y:S02]  /*0220*/  SHFL.DOWN PT, R0, R5, 0x8, 0x1f ;  /* 0x09001f0005007f89 */ /* 0x000e2400000e0000 */
[----:B0-----:R-:W-:-:S05]  /*0230*/  FMNMX R4, R5, R0, !PT ;  /* 0x0000000005047209 */ /* 0x001fca0007800000 */
[----:B------:R-:W0:Y:S02]  /*0240*/  SHFL.DOWN PT, R7, R4, 0x4, 0x1f ;  /* 0x08801f0004077f89 */ /* 0x000e2400000e0000 */
[----:B0-----:R-:W-:-:S05]  /*0250*/  FMNMX R7, R4, R7, !PT ;  /* 0x0000000704077209 */ /* 0x001fca0007800000 */
[----:B------:R-:W0:Y:S02]  /*0260*/  SHFL.DOWN PT, R0, R7, 0x2, 0x1f ;  /* 0x08401f0007007f89 */ /* 0x000e2400000e0000 */
[----:B0-----:R-:W-:Y:S02]  /*0270*/  FMNMX R8, R7, R0, !PT ;  /* 0x0000000007087209 */ /* 0x001fe40007800000 */
[----:B------:R-:W-:-:S03]  /*0280*/  LOP3.LUT R0, R3, 0x1f, RZ, 0xc0, !PT ;  /* 0x0000001f03007812 */ /* 0x000fc600078ec0ff */
[----:B------:R-:W0:Y:S01]  /*0290*/  SHFL.DOWN PT, R9, R8, 0x1, 0x1f ;  /* 0x08201f0008097f89 */ /* 0x000e2200000e0000 */
[----:B------:R-:W-:Y:S02]  /*02a0*/  ISETP.NE.AND P1, PT, R0, RZ, PT ;  /* 0x000000ff0000720c */ /* 0x000fe40003f25270 */
[----:B------:R-:W-:-:S04]  /*02b0*/  SHF.R.U32.HI R0, RZ, 0x3, R3 ;  /* 0x00000003ff007819 */ /* 0x000fc80000011603 */
[----:B------:R-:W-:Y:S02]  /*02c0*/  LOP3.LUT R4, R0, 0x7c, RZ, 0xc0, !PT ;  /* 0x0000007c00047812 */ /* 0x000fe400078ec0ff */
[----:B------:R-:W1:Y:S03]  /*02d0*/  LDC R0, c[0x0][0x360] ;  /* 0x0000d800ff007b82 */ /* 0x000e660000000800 */
[----:B------:R-:W-:Y:S01]  /*02e0*/  VIADD R24, R4, UR4 ;  /* 0x0000000404187c36 */ /* 0x000fe20008000000 */
[----:B0-----:R-:W-:-:S05]  /*02f0*/  FMNMX R9, R8, R9, !PT ;  /* 0x0000000908097209 */ /* 0x001fca0007800000 */
[----:B------:R0:W-:Y:S01]  /*0300*/  @!P1 STS [R4+UR4], R9 ;  /* 0x0000000904009988 */ /* 0x0001e20008000804 */
[----:B------:R-:W-:Y:S01]  /*0310*/  BAR.SYNC.DEFER_BLOCKING 0x0 ;  /* 0x0000000000007b1d */ /* 0x000fe20000010000 */
[----:B-1----:R-:W-:Y:S02]  /*0320*/  ISETP.GE.U32.AND P0, PT, R0, 0x20, PT ;  /* 0x000000200000780c */ /* 0x002fe40003f06070 */
[----:B------:R-:W-:-:S03]  /*0330*/  SHF.R.U32.HI R23, RZ, 0x5, R0 ;  /* 0x00000005ff177819 */ /* 0x000fc60000011600 */
[----:B------:R0:W1:Y:S08]  /*0340*/  LDS R18, [R4+UR4] ;  /* 0x0000000404127984 */ /* 0x0000700008000800 */
[----:B0-----:R-:W-:Y:S05]  /*0350*/  @!P0 BRA `(.L_x_3) ;  /* 0x0000000000e48947 */ /* 0x001fea0003800000 */
[C---:B------:R-:W-:Y:S01]  /*0360*/  VIADD R4, R23.reuse, 0xffffffff ;  /* 0xffffffff17047836 */ /* 0x040fe20000000000 */
[----:B------:R-:W-:Y:S01]  /*0370*/  LOP3.LUT R27, R23, 0xf, RZ, 0xc0, !PT ;  /* 0x0000000f171b7812 */ /* 0x000fe200078ec0ff */
[----:B------:R-:W-:-:S03]  /*0380*/  IMAD.MOV.U32 R22, RZ, RZ, RZ ;  /* 0x000000ffff167224 */ /* 0x000fc600078e00ff */
[----:B------:R-:W-:Y:S02]  /*0390*/  ISETP.GE.U32.AND P2, PT, R4, 0xf, PT ;  /* 0x0000000f0400780c */ /* 0x000fe40003f46070 */
[----:B------:R-:W-:-:S11]  /*03a0*/  ISETP.NE.AND P0, PT, R27, RZ, PT ;  /* 0x000000ff1b00720c */ /* 0x000fd60003f05270 */
[----:B------:R-:W-:Y:S05]  /*03b0*/  @!P2 BRA `(.L_x_4) ;  /* 0x000000000050a947 */ /* 0x000fea0003800000 */
[C---:B------:R-:W-:Y:S01]  /*03c0*/  LOP3.LUT R26, R23.reuse, 0x7fffff0, RZ, 0xc0, !PT ;  /* 0x07fffff0171a7812 */ /* 0x040fe200078ec0ff */
[----:B------:R-:W-:Y:S01]  /*03d0*/  UIADD3 UR5, UPT, UPT, UR4, 0x20, URZ ;  /* 0x0000002004057890 */ /* 0x000fe2000fffe0ff */
[----:B------:R-:W-:-:S03]  /*03e0*/  LOP3.LUT R22, R23, 0x30, RZ, 0xc0, !PT ;  /* 0x0000003017167812 */ /* 0x000fc600078ec0ff */
[----:B------:R-:W-:-:S08]  /*03f0*/  IMAD.MOV R26, RZ, RZ, -R26 ;  /* 0x000000ffff1a7224 */ /* 0x000fd000078e0a1a */
.L_x_5:
[----:B------:R-:W1:Y:S01]  /*0400*/  LDS.128 R4, [UR5+-0x20] ;  /* 0xffffe005ff047984 */ /* 0x000e620008000c00 */
[----:B------:R-:W-:-:S03]  /*0410*/  VIADD R26, R26, 0x10 ;  /* 0x000000101a1a7836 */ /* 0x000fc60000000000 */
[----:B------:R-:W0:Y:S02]  /*0420*/  LDS.128 R8, [UR5+-0x10] ;  /* 0xfffff005ff087984 */ /* 0x000e240008000c00 */
[----:B------:R-:W-:Y:S02]  /*0430*/  ISETP.NE.AND P2, PT, R26, RZ, PT ;  /* 0x000000ff1a00720c */ /* 0x000fe40003f45270 */
[----:B------:R-:W2:Y:S01]  /*0440*/  LDS.128 R12, [UR5] ;  /* 0x00000005ff0c7984 */ /* 0x000ea20008000c00 */
[----:B-1----:R-:W-:-:S03]  /*0450*/  FMNMX3 R4, R18, R4, R5, !PT ;  /* 0x0000000412047276 */ /* 0x002fc60007800005 */
[----:B------:R-:W1:Y:S01]  /*0460*/  LDS.128 R16, [UR5+0x10] ;  /* 0x00001005ff107984 */ /* 0x000e620008000c00 */
[----:B------:R-:W-:Y:S01]  /*0470*/  UIADD3 UR5, UPT, UPT, UR5, 0x40, URZ ;  /* 0x0000004005057890 */ /* 0x000fe2000fffe0ff */
[----:B------:R-:W-:-:S04]  /*0480*/  FMNMX3 R4, R4, R6, R7, !PT ;  /* 0x0000000604047276 */ /* 0x000fc80007800007 */
[----:B0-----:R-:W-:-:S04]  /*0490*/  FMNMX3 R4, R4, R8, R9, !PT ;  /* 0x0000000804047276 */ /* 0x001fc80007800009 */
[----:B------:R-:W-:-:S04]  /*04a0*/  FMNMX3 R4, R4, R10, R11, !PT ;  /* 0x0000000a04047276 */ /* 0x000fc8000780000b */
[----:B--2---:R-:W-:-:S04]  /*04b0*/  FMNMX3 R4, R4, R12, R13, !PT ;  /* 0x0000000c04047276 */ /* 0x004fc8000780000d */
[----:B------:R-:W-:-:S04]  /*04c0*/  FMNMX3 R4, R4, R14, R15, !PT ;  /* 0x0000000e04047276 */ /* 0x000fc8000780000f */
[----:B-1----:R-:W-:-:S04]  /*04d0*/  FMNMX3 R4, R4, R16, R17, !PT ;  /* 0x0000001004047276 */ /* 0x002fc80007800011 */
[----:B------:R-:W-:Y:S01]  /*04e0*/  FMNMX3 R18, R4, R18, R19, !PT ;  /* 0x0000001204127276 */ /* 0x000fe20007800013 */
[----:B------:R-:W-:Y:S06]  /*04f0*/  @P2 BRA `(.L_x_5) ;  /* 0xfffffffc00c02947 */ /* 0x000fec000383ffff */
.L_x_4:
[----:B------:R-:W-:Y:S05]  /*0500*/  @!P0 BRA `(.L_x_3) ;  /* 0x0000000000788947 */ /* 0x000fea0003800000 */
[----:B------:R-:W-:Y:S02]  /*0510*/  ISETP.GE.U32.AND P0, PT, R27, 0x8, PT ;  /* 0x000000081b00780c */ /* 0x000fe40003f06070 */
[----:B------:R-:W-:-:S04]  /*0520*/  LOP3.LUT R13, R23, 0x7, RZ, 0xc0, !PT ;  /* 0x00000007170d7812 */ /* 0x000fc800078ec0ff */
[----:B------:R-:W-:-:S07]  /*0530*/  ISETP.NE.AND P2, PT, R13, RZ, PT ;  /* 0x000000ff0d00720c */ /* 0x000fce0003f45270 */
[----:B------:R-:W-:Y:S06]  /*0540*/  @!P0 BRA `(.L_x_6) ;  /* 0x0000000000208947 */ /* 0x000fec0003800000 */
[C---:B------:R-:W-:Y:S01]  /*0550*/  LEA R12, R22.reuse, UR4, 0x2 ;  /* 0x00000004160c7c11 */ /* 0x040fe2000f8e10ff */
[----:B------:R-:W-:-:S04]  /*0560*/  VIADD R22, R22, 0x8 ;  /* 0x0000000816167836 */ /* 0x000fc80000000000 */
[----:B------:R-:W1:Y:S04]  /*0570*/  LDS.128 R4, [R12] ;  /* 0x000000000c047984 */ /* 0x000e680000000c00 */
[----:B------:R-:W0:Y:S01]  /*0580*/  LDS.128 R8, [R12+0x10] ;  /* 0x000010000c087984 */ /* 0x000e220000000c00 */
[----:B-1----:R-:W-:-:S04]  /*0590*/  FMNMX3 R4, R18, R4, R5, !PT ;  /* 0x0000000412047276 */ /* 0x002fc80007800005 */
[----:B------:R-:W-:-:S04]  /*05a0*/  FMNMX3 R4, R4, R6, R7, !PT ;  /* 0x0000000604047276 */ /* 0x000fc80007800007 */
[----:B0-----:R-:W-:-:S04]  /*05b0*/  FMNMX3 R4, R4, R8, R9, !PT ;  /* 0x0000000804047276 */ /* 0x001fc80007800009 */
[----:B------:R-:W-:-:S07]  /*05c0*/  FMNMX3 R18, R4, R10, R11, !PT ;  /* 0x0000000a04127276 */ /* 0x000fce000780000b */
.L_x_6:
[----:B------:R-:W-:Y:S05]  /*05d0*/  @!P2 BRA `(.L_x_3) ;  /* 0x000000000044a947 */ /* 0x000fea0003800000 */
[----:B------:R-:W-:Y:S02]  /*05e0*/  ISETP.GE.U32.AND P0, PT, R13, 0x4, PT ;  /* 0x000000040d00780c */ /* 0x000fe40003f06070 */
[----:B------:R-:W-:-:S04]  /*05f0*/  LOP3.LUT R8, R23, 0x3, RZ, 0xc0, !PT ;  /* 0x0000000317087812 */ /* 0x000fc800078ec0ff */
[----:B------:R-:W-:-:S07]  /*0600*/  ISETP.NE.AND P2, PT, R8, RZ, PT ;  /* 0x000000ff0800720c */ /* 0x000fce0003f45270 */
[C---:B------:R-:W-:Y:S01]  /*0610*/  @P0 LEA R4, R22.reuse, UR4, 0x2 ;  /* 0x0000000416040c11 */ /* 0x040fe2000f8e10ff */
[----:B------:R-:W-:-:S05]  /*0620*/  @P0 VIADD R22, R22, 0x4 ;  /* 0x0000000416160836 */ /* 0x000fca0000000000 */
[----:B------:R-:W1:Y:S02]  /*0630*/  @P0 LDS.128 R4, [R4] ;  /* 0x0000000004040984 */ /* 0x000e640000000c00 */
[----:B-1----:R-:W-:-:S04]  /*0640*/  @P0 FMNMX3 R5, R18, R4, R5, !PT ;  /* 0x0000000412050276 */ /* 0x002fc80007800005 */
[----:B------:R-:W-:Y:S01]  /*0650*/  @P0 FMNMX3 R18, R5, R6, R7, !PT ;  /* 0x0000000605120276 */ /* 0x000fe20007800007 */
[----:B------:R-:W-:Y:S06]  /*0660*/  @!P2 BRA `(.L_x_3) ;  /* 0x000000000020a947 */ /* 0x000fec0003800000 */
[----:B------:R-:W-:Y:S01]  /*0670*/  LEA R22, R22, UR4, 0x2 ;  /* 0x0000000416167c11 */ /* 0x000fe2000f8e10ff */
[----:B------:R-:W-:-:S07]  /*0680*/  IMAD.MOV R8, RZ, RZ, -R8 ;  /* 0x000000ffff087224 */ /* 0x000fce00078e0a08 */
.L_x_7:
[----:B------:R0:W1:Y:S01]  /*0690*/  LDS R5, [R22] ;  /* 0x0000000016057984 */ /* 0x0000620000000800 */
[----:B------:R-:W-:-:S05]  /*06a0*/  VIADD R8, R8, 0x1 ;  /* 0x0000000108087836 */ /* 0x000fca0000000000 */
[----:B------:R-:W-:Y:S01]  /*06b0*/  ISETP.NE.AND P0, PT, R8, RZ, PT ;  /* 0x000000ff0800720c */ /* 0x000fe20003f05270 */
[----:B0-----:R-:W-:Y:S01]  /*06c0*/  VIADD R22, R22, 0x4 ;  /* 0x0000000416167836 */ /* 0x001fe20000000000 */
[----:B-1----:R-:W-:-:S11]  /*06d0*/  FMNMX R18, R5, R18, !PT ;  /* 0x0000001205127209 */ /* 0x002fd60007800000 */
[----:B------:R-:W-:Y:S05]  /*06e0*/  @P0 BRA `(.L_x_7) ;  /* 0xfffffffc00e80947 */ /* 0x000fea000383ffff */
.L_x_3:
[----:B------:R-:W-:Y:S01]  /*06f0*/  ISETP.GE.U32.AND P0, PT, R3, R20, PT ;  /* 0x000000140300720c */ /* 0x000fe20003f06070 */
[----:B------:R-:W0:Y:S01]  /*0700*/  LDCU.128 UR8, c[0x0][0x380] ;  /* 0x00007000ff0877ac */ /* 0x000e220008000c00 */
[----:B------:R-:W-:Y:S01]  /*0710*/  BSSY.RECONVERGENT B0, `(.L_x_8) ;  /* 0x0000022000007945 */ /* 0x000fe20003800200 */
[----:B------:R-:W-:Y:S01]  /*0720*/  IMAD.MOV.U32 R6, RZ, RZ, RZ ;  /* 0x000000ffff067224 */ /* 0x000fe200078e00ff */
[----:B------:R-:W-:-:S13]  /*0730*/  ISETP.GE.U32.AND.EX P0, PT, R2, R21, PT, P0 ;  /* 0x000000150200720c */ /* 0x000fda0003f06100 */
[----:B------:R-:W-:Y:S05]  /*0740*/  @P0 BRA `(.L_x_9) ;  /* 0x0000000000780947 */ /* 0x000fea0003800000 */
[----:B------:R-:W-:Y:S02]  /*0750*/  IMAD.MOV.U32 R6, RZ, RZ, RZ ;  /* 0x000000ffff067224 */ /* 0x000fe400078e00ff */
[----:B------:R-:W-:Y:S02]  /*0760*/  IMAD.MOV.U32 R7, RZ, RZ, R3 ;  /* 0x000000ffff077224 */ /* 0x000fe400078e0003 */
[----:B------:R-:W-:-:S07]  /*0770*/  IMAD.MOV.U32 R8, RZ, RZ, R2 ;  /* 0x000000ffff087224 */ /* 0x000fce00078e0002 */
.L_x_10:
[----:B------:R-:W-:-:S04]  /*0780*/  IADD3 R13, P0, PT, R25, R7, RZ ;  /* 0x00000007190d7210 */ /* 0x000fc80007f1e0ff */
[----:B--2---:R-:W-:Y:S01]  /*0790*/  LEA.HI.X.SX32 R4, R25, R8, 0x1, P0 ;  /* 0x0000000819047211 */ /* 0x004fe200000f0eff */
[----:B------:R-:W-:-:S03]  /*07a0*/  IMAD.SHL.U32 R12, R13, 0x4, RZ ;  /* 0x000000040d0c7824 */ /* 0x000fc600078e00ff */
[----:B------:R-:W-:Y:S02]  /*07b0*/  SHF.L.U64.HI R13, R13, 0x2, R4 ;  /* 0x000000020d0d7819 */ /* 0x000fe40000010204 */
[----:B0-----:R-:W-:-:S04]  /*07c0*/  IADD3 R10, P0, PT, R12, UR8, RZ ;  /* 0x000000080c0a7c10 */ /* 0x001fc8000ff1e0ff */
[----:B------:R-:W-:-:S06]  /*07d0*/  IADD3.X R11, PT, PT, R13, UR9, RZ, P0, !PT ;  /* 0x000000090d0b7c10 */ /* 0x000fcc00087fe4ff */
[----:B------:R-:W1:Y:S01]  /*07e0*/  LDG.E R11, desc[UR6][R10.64] ;  /* 0x000000060a0b7981 */ /* 0x000e62000c1e1900 */
[----:B------:R-:W-:Y:S01]  /*07f0*/  IMAD.MOV.U32 R5, RZ, RZ, 0x3bbb989d ;  /* 0x3bbb989dff057424 */ /* 0x000fe200078e00ff */
[----:B------:R-:W-:Y:S01]  /*0800*/  IADD3 R7, P2, PT, R0, R7, RZ ;  /* 0x0000000700077210 */ /* 0x000fe20007f5e0ff */
[----:B------:R-:W-:-:S04]  /*0810*/  IMAD.MOV.U32 R14, RZ, RZ, 0x437c0000 ;  /* 0x437c0000ff0e7424 */ /* 0x000fc800078e00ff */
[----:B------:R-:W-:Y:S02]  /*0820*/  IMAD.X R8, RZ, RZ, R8, P2 ;  /* 0x000000ffff087224 */ /* 0x000fe400010e0608 */
[----:B-1----:R-:W-:-:S04]  /*0830*/  FADD R4, R11, -R18 ;  /* 0x800000120b047221 */ /* 0x002fc80000000000 */
[----:B------:R-:W-:-:S04]  /*0840*/  FFMA.SAT R5, R4, R5, 0.5 ;  /* 0x3f00000004057423 */ /* 0x000fc80000002005 */
[----:B------:R-:W-:-:S04]  /*0850*/  FFMA.RM R5, R5, R14, 12582913 ;  /* 0x4b40000105057423 */ /* 0x000fc8000000400e */
[C---:B------:R-:W-:Y:S01]  /*0860*/  FADD R9, R5.reuse, -12583039 ;  /* 0xcb40007f05097421 */ /* 0x040fe20000000000 */
[----:B------:R-:W-:-:S03]  /*0870*/  IMAD.SHL.U32 R10, R5, 0x800000, RZ ;  /* 0x00800000050a7824 */ /* 0x000fc600078e00ff */
[----:B------:R-:W-:-:S04]  /*0880*/  FFMA R9, R4, 1.4426950216293334961, -R9 ;  /* 0x3fb8aa3b04097823 */ /* 0x000fc80000000809 */
[----:B------:R-:W-:Y:S01]  /*0890*/  FFMA R9, R4, 1.925963033500011079e-08, R9 ;  /* 0x32a5706004097823 */ /* 0x000fe20000000009 */
[----:B------:R-:W-:-:S04]  /*08a0*/  IADD3 R4, P0, PT, R12, UR10, RZ ;  /* 0x0000000a0c047c10 */ /* 0x000fc8000ff1e0ff */
[----:B------:R-:W-:Y:S01]  /*08b0*/  IADD3.X R5, PT, PT, R13, UR11, RZ, P0, !PT ;  /* 0x0000000b0d057c10 */ /* 0x000fe200087fe4ff */
[----:B------:R-:W0:Y:S01]  /*08c0*/  MUFU.EX2 R9, R9 ;  /* 0x0000000900097308 */ /* 0x000e220000000800 */
[----:B------:R-:W-:-:S04]  /*08d0*/  ISETP.GE.U32.AND P0, PT, R7, R20, PT ;  /* 0x000000140700720c */ /* 0x000fc80003f06070 */
[----:B------:R-:W-:Y:S01]  /*08e0*/  ISETP.GE.U32.AND.EX P0, PT, R8, R21, PT, P0 ;  /* 0x000000150800720c */ /* 0x000fe20003f06100 */
[----:B0-----:R-:W-:-:S04]  /*08f0*/  FMUL R11, R10, R9 ;  /* 0x000000090a0b7220 */ /* 0x001fc80000400000 */
[----:B------:R-:W-:Y:S01]  /*0900*/  FADD R6, R11, R6 ;  /* 0x000000060b067221 */ /* 0x000fe20000000000 */
[----:B------:R2:W-:Y:S07]  /*0910*/  STG.E desc[UR6][R4.64], R11 ;  /* 0x0000000b04007986 */ /* 0x0005ee000c101906 */
[----:B------:R-:W-:Y:S05]  /*0920*/  @!P0 BRA `(.L_x_10) ;  /* 0xfffffffc00948947 */ /* 0x000fea000383ffff */
.L_x_9:
[----:B0-----:R-:W-:Y:S05]  /*0930*/  BSYNC.RECONVERGENT B0 ;  /* 0x0000000000007941 */ /* 0x001fea0003800200 */
.L_x_8:
[----:B--2---:R-:W0:Y:S01]  /*0940*/  SHFL.DOWN PT, R5, R6, 0x10, 0x1f ;  /* 0x0a001f0006057f89 */ /* 0x004e2200000e0000 */
[----:B------:R-:W-:Y:S02]  /*0950*/  @!P1 IMAD R24, R23, 0x4, R24 ;  /* 0x0000000417189824 */ /* 0x000fe400078e0218 */
[----:B------:R-:W-:Y:S02]  /*0960*/  IMAD.MOV.U32 R14, RZ, RZ, RZ ;  /* 0x000000ffff0e7224 */ /* 0x000fe400078e00ff */
[----:B0-----:R-:W-:-:S05]  /*0970*/  FADD R5, R5, R6 ;  /* 0x0000000605057221 */ /* 0x001fca0000000000 */
[----:B------:R-:W0:Y:S02]  /*0980*/  SHFL.DOWN PT, R4, R5, 0x8, 0x1f ;  /* 0x09001f0005047f89 */ /* 0x000e2400000e0000 */
[----:B0-----:R-:W-:Y:S01]  /*0990*/  FADD R4, R5, R4 ;  /* 0x0000000405047221 */ /* 0x001fe20000000000 */
[----:B------:R-:W-:-:S04]  /*09a0*/  SHF.R.U32.HI R5, RZ, 0x4, R0 ;  /* 0x00000004ff057819 */ /* 0x000fc80000011600 */
[----:B------:R-:W0:Y:S01]  /*09b0*/  SHFL.DOWN PT, R7, R4, 0x4, 0x1f ;  /* 0x08801f0004077f89 */ /* 0x000e2200000e0000 */
[----:B------:R-:W-:-:S04]  /*09c0*/  LOP3.LUT R6, R5, 0x7e, RZ, 0xc0, !PT ;  /* 0x0000007e05067812 */ /* 0x000fc800078ec0ff */
[----:B------:R-:W-:Y:S01]  /*09d0*/  ISETP.GE.U32.AND P0, PT, R23, R6, PT ;  /* 0x000000061700720c */ /* 0x000fe20003f06070 */
[----:B0-----:R-:W-:-:S05]  /*09e0*/  FADD R7, R4, R7 ;  /* 0x0000000704077221 */ /* 0x001fca0000000000 */
[----:B------:R-:W0:Y:S02]  /*09f0*/  SHFL.DOWN PT, R8, R7, 0x2, 0x1f ;  /* 0x08401f0007087f89 */ /* 0x000e2400000e0000 */
[----:B0-----:R-:W-:-:S05]  /*0a00*/  FADD R8, R7, R8 ;  /* 0x0000000807087221 */ /* 0x001fca0000000000 */
[----:B------:R-:W0:Y:S02]  /*0a10*/  SHFL.DOWN PT, R9, R8, 0x1, 0x1f ;  /* 0x08201f0008097f89 */ /* 0x000e2400000e0000 */
[----:B0-----:R-:W-:-:S05]  /*0a20*/  FADD R9, R8, R9 ;  /* 0x0000000908097221 */ /* 0x001fca0000000000 */
[----:B------:R0:W-:Y:S01]  /*0a30*/  @!P1 STS [R24], R9 ;  /* 0x0000000918009388 */ /* 0x0001e20000000800 */
[----:B------:R-:W-:Y:S06]  /*0a40*/  BAR.SYNC.DEFER_BLOCKING 0x0 ;  /* 0x0000000000007b1d */ /* 0x000fec0000010000 */
[----:B------:R-:W-:Y:S05]  /*0a50*/  @P0 BRA `(.L_x_11) ;  /* 0x0000000400a80947 */ /* 0x000fea0003800000 */
[C---:B------:R-:W-:Y:S01]  /*0a60*/  VIADD R4, R23.reuse, 0xffffffff ;  /* 0xffffffff17047836 */ /* 0x040fe20000000000 */
[----:B-1----:R-:W-:Y:S01]  /*0a70*/  LOP3.LUT R18, R23, 0xf, RZ, 0xc0, !PT ;  /* 0x0000000f17127812 */ /* 0x002fe200078ec0ff */
[----:B------:R-:W-:-:S03]  /*0a80*/  IMAD.MOV.U32 R14, RZ, RZ, RZ ;  /* 0x000000ffff0e7224 */ /* 0x000fc600078e00ff */
[----:B------:R-:W-:Y:S01]  /*0a90*/  ISETP.GE.U32.AND P1, PT, R4, 0xf, PT ;  /* 0x0000000f0400780c */ /* 0x000fe20003f26070 */
[----:B------:R-:W-:Y:S01]  /*0aa0*/  IMAD.MOV.U32 R4, RZ, RZ, R23 ;  /* 0x000000ffff047224 */ /* 0x000fe200078e0017 */
[----:B------:R-:W-:-:S04]  /*0ab0*/  ISETP.NE.U32.AND P0, PT, R18, RZ, PT ;  /* 0x000000ff1200720c */ /* 0x000fc80003f05070 */
[----:B------:R-:W-:-:S07]  /*0ac0*/  ISETP.NE.AND.EX P0, PT, RZ, RZ, PT, P0 ;  /* 0x000000ffff00720c */ /* 0x000fce0003f05300 */
[----:B------:R-:W-:Y:S06]  /*0ad0*/  @!P1 BRA `(.L_x_12) ;  /* 0x0000000000b49947 */ /* 0x000fec0003800000 */
[C---:B------:R-:W-:Y:S01]  /*0ae0*/  LEA R7, R23.reuse, UR4, 0x2 ;  /* 0x0000000417077c11 */ /* 0x040fe2000f8e10ff */
[----:B------:R-:W-:Y:S01]  /*0af0*/  IMAD.MOV.U32 R5, RZ, RZ, RZ ;  /* 0x000000ffff057224 */ /* 0x000fe200078e00ff */
[----:B------:R-:W-:Y:S01]  /*0b00*/  LOP3.LUT R6, R23, 0x30, RZ, 0xc0, !PT ;  /* 0x0000003017067812 */ /* 0x000fe200078ec0ff */
[----:B------:R-:W-:Y:S02]  /*0b10*/  IMAD.MOV.U32 R14, RZ, RZ, RZ ;  /* 0x000000ffff0e7224 */ /* 0x000fe400078e00ff */
[----:B------:R-:W-:Y:S02]  /*0b20*/  IMAD.MOV.U32 R4, RZ, RZ, R23 ;  /* 0x000000ffff047224 */ /* 0x000fe400078e0017 */
[----:B------:R-:W-:-:S07]  /*0b30*/  VIADD R7, R7, 0x20 ;  /* 0x0000002007077836 */ /* 0x000fce0000000000 */
.L_x_13:
[----:B------:R-:W1:Y:S01]  /*0b40*/  LDS R15, [R7+-0x20] ;  /* 0xffffe000070f7984 */ /* 0x000e620000000800 */
[----:B------:R-:W-:Y:S01]  /*0b50*/  IADD3 R6, P1, PT, R6, -0x10, RZ ;  /* 0xfffffff006067810 */ /* 0x000fe20007f3e0ff */
[----:B------:R-:W-:Y:S02]  /*0b60*/  VIADD R4, R4, 0x10 ;  /* 0x0000001004047836 */ /* 0x000fe40000000000 */
[----:B------:R-:W2:Y:S01]  /*0b70*/  LDS R16, [R7+-0x1c] ;  /* 0xffffe40007107984 */ /* 0x000ea20000000800 */
[----:B------:R-:W-:Y:S02]  /*0b80*/  IADD3.X R5, PT, PT, R5, -0x1, RZ, P1, !PT ;  /* 0xffffffff05057810 */ /* 0x000fe40000ffe4ff */
[----:B------:R-:W-:Y:S01]  /*0b90*/  ISETP.NE.U32.AND P1, PT, R6, RZ, PT ;  /* 0x000000ff0600720c */ /* 0x000fe20003f25070 */
[----:B------:R-:W3:Y:S03]  /*0ba0*/  LDS R17, [R7+-0x18] ;  /* 0xffffe80007117984 */ /* 0x000ee60000000800 */
[----:B------:R-:W-:Y:S01]  /*0bb0*/  ISETP.NE.AND.EX P1, PT, R5, RZ, PT, P1 ;  /* 0x000000ff0500720c */ /* 0x000fe20003f25310 */
[----:B------:R-:W4:Y:S04]  /*0bc0*/  LDS R22, [R7+-0x14] ;  /* 0xffffec0007167984 */ /* 0x000f280000000800 */
[----:B------:R-:W5:Y:S04]  /*0bd0*/  LDS R13, [R7+-0x10] ;  /* 0xfffff000070d7984 */ /* 0x000f680000000800 */
[----:B------:R-:W5:Y:S04]  /*0be0*/  LDS R12, [R7+-0xc] ;  /* 0xfffff400070c7984 */ /* 0x000f680000000800 */
[----:B------:R-:W5:Y:S04]  /*0bf0*/  LDS R8, [R7+-0x8] ;  /* 0xfffff80007087984 */ /* 0x000f680000000800 */
[----:B0-----:R-:W0:Y:S04]  /*0c00*/  LDS R9, [R7+-0x4] ;  /* 0xfffffc0007097984 */ /* 0x001e280000000800 */
[----:B------:R-:W0:Y:S04]  /*0c10*/  LDS R10, [R7] ;  /* 0x00000000070a7984 */ /* 0x000e280000000800 */
[----:B------:R-:W0:Y:S01]  /*0c20*/  LDS R11, [R7+0x4] ;  /* 0x00000400070b7984 */ /* 0x000e220000000800 */
[----:B-1----:R-:W-:-:S03]  /*0c30*/  FADD R15, R15, R14 ;  /* 0x0000000e0f0f7221 */ /* 0x002fc60000000000 */
[----:B------:R-:W1:Y:S01]  /*0c40*/  LDS R14, [R7+0x8] ;  /* 0x00000800070e7984 */ /* 0x000e620000000800 */
[----:B--2---:R-:W-:-:S03]  /*0c50*/  FADD R16, R15, R16 ;  /* 0x000000100f107221 */ /* 0x004fc60000000000 */
[----:B------:R-:W2:Y:S01]  /*0c60*/  LDS R15, [R7+0xc] ;  /* 0x00000c00070f7984 */ /* 0x000ea20000000800 */
[----:B---3--:R-:W-:-:S03]  /*0c70*/  FADD R17, R16, R17 ;  /* 0x0000001110117221 */ /* 0x008fc60000000000 */
[----:B------:R-:W3:Y:S01]  /*0c80*/  LDS R16, [R7+0x10] ;  /* 0x0000100007107984 */ /* 0x000ee20000000800 */
[----:B----4-:R-:W-:-:S03]  /*0c90*/  FADD R22, R17, R22 ;  /* 0x0000001611167221 */ /* 0x010fc60000000000 */
[----:B------:R-:W4:Y:S01]  /*0ca0*/  LDS R17, [R7+0x14] ;  /* 0x0000140007117984 */ /* 0x000f220000000800 */
[----:B-----5:R-:W-:-:S03]  /*0cb0*/  FADD R19, R22, R13 ;  /* 0x0000000d16137221 */ /* 0x020fc60000000000 */
[----:B------:R-:W5:Y:S01]  /*0cc0*/  LDS R13, [R7+0x18] ;  /* 0x00001800070d7984 */ /* 0x000f620000000800 */
[----:B------:R-:W-:-:S03]  /*0cd0*/  FADD R19, R19, R12 ;  /* 0x0000000c13137221 */ /* 0x000fc60000000000 */
[----:B------:R0:W5:Y:S01]  /*0ce0*/  LDS R12, [R7+0x1c] ;  /* 0x00001c00070c7984 */ /* 0x0001620000000800 */
[----:B------:R-:W-:-:S04]  /*0cf0*/  FADD R8, R19, R8 ;  /* 0x0000000813087221 */ /* 0x000fc80000000000 */
[----:B0-----:R-:W-:Y:S01]  /*0d00*/  FADD R9, R8, R9 ;  /* 0x0000000908097221 */ /* 0x001fe20000000000 */
[----:B------:R-:W-:-:S03]  /*0d10*/  VIADD R7, R7, 0x40 ;  /* 0x0000004007077836 */ /* 0x000fc60000000000 */
[----:B------:R-:W-:-:S04]  /*0d20*/  FADD R10, R9, R10 ;  /* 0x0000000a090a7221 */ /* 0x000fc80000000000 */
[----:B------:R-:W-:-:S04]  /*0d30*/  FADD R11, R10, R11 ;  /* 0x0000000b0a0b7221 */ /* 0x000fc80000000000 */
[----:B-1----:R-:W-:-:S04]  /*0d40*/  FADD R14, R11, R14 ;  /* 0x0000000e0b0e7221 */ /* 0x002fc80000000000 */
[----:B--2---:R-:W-:-:S04]  /*0d50*/  FADD R15, R14, R15 ;  /* 0x0000000f0e0f7221 */ /* 0x004fc80000000000 */
[----:B---3--:R-:W-:-:S04]  /*0d60*/  FADD R16, R15, R16 ;  /* 0x000000100f107221 */ /* 0x008fc80000000000 */
[----:B----4-:R-:W-:-:S04]  /*0d70*/  FADD R16, R16, R17 ;  /* 0x0000001110107221 */ /* 0x010fc80000000000 */
[----:B-----5:R-:W-:-:S04]  /*0d80*/  FADD R13, R16, R13 ;  /* 0x0000000d100d7221 */ /* 0x020fc80000000000 */
[----:B------:R-:W-:Y:S01]  /*0d90*/  FADD R14, R13, R12 ;  /* 0x0000000c0d0e7221 */ /* 0x000fe20000000000 */
[----:B------:R-:W-:Y:S06]  /*0da0*/  @P1 BRA `(.L_x_13) ;  /* 0xfffffffc00641947 */ /* 0x000fec000383ffff */
.L_x_12:
[----:B------:R-:W-:Y:S05]  /*0db0*/  @!P0 BRA `(.L_x_11) ;  /* 0x0000000000d08947 */ /* 0x000fea0003800000 */
[----:B------:R-:W-:Y:S02]  /*0dc0*/  ISETP.GE.U32.AND P0, PT, R18, 0x8, PT ;  /* 0x000000081200780c */ /* 0x000fe40003f06070 */
[----:B------:R-:W-:Y:S02]  /*0dd0*/  LOP3.LUT R8, R23, 0x7, RZ, 0xc0, !PT ;  /* 0x0000000717087812 */ /* 0x000fe400078ec0ff */
[----:B------:R-:W-:Y:S02]  /*0de0*/  ISETP.GE.U32.AND.EX P0, PT, RZ, RZ, PT, P0 ;  /* 0x000000ffff00720c */ /* 0x000fe40003f06100 */
[----:B------:R-:W-:-:S04]  /*0df0*/  ISETP.NE.U32.AND P1, PT, R8, RZ, PT ;  /* 0x000000ff0800720c */ /* 0x000fc80003f25070 */
[----:B------:R-:W-:-:S07]  /*0e00*/  ISETP.NE.AND.EX P1, PT, RZ, RZ, PT, P1 ;  /* 0x000000ffff00720c */ /* 0x000fce0003f25310 */
[----:B------:R-:W-:Y:S06]  /*0e10*/  @!P0 BRA `(.L_x_14) ;  /* 0x0000000000488947 */ /* 0x000fec0003800000 */
[C---:B------:R-:W-:Y:S01]  /*0e20*/  LEA R5, R4.reuse, UR4, 0x2 ;  /* 0x0000000404057c11 */ /* 0x040fe2000f8e10ff */
[----:B------:R-:W-:-:S04]  /*0e30*/  VIADD R4, R4, 0x8 ;  /* 0x0000000804047836 */ /* 0x000fc80000000000 */
[----:B------:R-:W1:Y:S04]  /*0e40*/  LDS R7, [R5] ;  /* 0x0000000005077984 */ /* 0x000e680000000800 */
[----:B------:R-:W2:Y:S04]  /*0e50*/  LDS R6, [R5+0x4] ;  /* 0x0000040005067984 */ /* 0x000ea80000000800 */
[----:B0-----:R-:W0:Y:S04]  /*0e60*/  LDS R9, [R5+0x8] ;  /* 0x0000080005097984 */ /* 0x001e280000000800 */
[----:B------:R-:W3:Y:S04]  /*0e70*/  LDS R11, [R5+0xc] ;  /* 0x00000c00050b7984 */ /* 0x000ee80000000800 */
[----:B------:R-:W4:Y:S04]  /*0e80*/  LDS R13, [R5+0x10] ;  /* 0x00001000050d7984 */ /* 0x000f280000000800 */
[----:B------:R-:W5:Y:S04]  /*0e90*/  LDS R15, [R5+0x14] ;  /* 0x00001400050f7984 */ /* 0x000f680000000800 */
[----:B------:R-:W5:Y:S04]  /*0ea0*/  LDS R17, [R5+0x18] ;  /* 0x0000180005117984 */ /* 0x000f680000000800 */
[----:B------:R-:W5:Y:S01]  /*0eb0*/  LDS R19, [R5+0x1c] ;  /* 0x00001c0005137984 */ /* 0x000f620000000800 */
[----:B-1----:R-:W-:-:S04]  /*0ec0*/  FADD R7, R14, R7 ;  /* 0x000000070e077221 */ /* 0x002fc80000000000 */
[----:B--2---:R-:W-:-:S04]  /*0ed0*/  FADD R6, R7, R6 ;  /* 0x0000000607067221 */ /* 0x004fc80000000000 */
[----:B0-----:R-:W-:-:S04]  /*0ee0*/  FADD R6, R6, R9 ;  /* 0x0000000906067221 */ /* 0x001fc80000000000 */
[----:B---3--:R-:W-:-:S04]  /*0ef0*/  FADD R6, R6, R11 ;  /* 0x0000000b06067221 */ /* 0x008fc80000000000 */
[----:B----4-:R-:W-:-:S04]  /*0f00*/  FADD R6, R6, R13 ;  /* 0x0000000d06067221 */ /* 0x010fc80000000000 */
[----:B-----5:R-:W-:-:S04]  /*0f10*/  FADD R6, R6, R15 ;  /* 0x0000000f06067221 */ /* 0x020fc80000000000 */
[----:B------:R-:W-:-:S04]  /*0f20*/  FADD R6, R6, R17 ;  /* 0x0000001106067221 */ /* 0x000fc80000000000 */
[----:B------:R-:W-:-:S07]  /*0f30*/  FADD R14, R6, R19 ;  /* 0x00000013060e7221 */ /* 0x000fce0000000000 */
.L_x_14:
[----:B------:R-:W-:Y:S05]  /*0f40*/  @!P1 BRA `(.L_x_11) ;  /* 0x00000000006c9947 */ /* 0x000fea0003800000 */
[----:B------:R-:W-:Y:S01]  /*0f50*/  ISETP.GE.U32.AND P0, PT, R8, 0x4, PT ;  /* 0x000000040800780c */ /* 0x000fe20003f06070 */
[----:B------:R-:W-:Y:S01]  /*0f60*/  IMAD.MOV.U32 R7, RZ, RZ, RZ ;  /* 0x000000ffff077224 */ /* 0x000fe200078e00ff */
[----:B------:R-:W-:Y:S02]  /*0f70*/  LOP3.LUT R6, R23, 0x3, RZ, 0xc0, !PT ;  /* 0x0000000317067812 */ /* 0x000fe400078ec0ff */
[----:B------:R-:W-:Y:S02]  /*0f80*/  ISETP.GE.U32.AND.EX P0, PT, RZ, RZ, PT, P0 ;  /* 0x000000ffff00720c */ /* 0x000fe40003f06100 */
[----:B------:R-:W-:-:S04]  /*0f90*/  ISETP.NE.U32.AND P1, PT, R6, RZ, PT ;  /* 0x000000ff0600720c */ /* 0x000fc80003f25070 */
[----:B------:R-:W-:-:S07]  /*0fa0*/  ISETP.NE.AND.EX P1, PT, R7, RZ, PT, P1 ;  /* 0x000000ff0700720c */ /* 0x000fce0003f25310 */
[----:B------:R-:W-:Y:S06]  /*0fb0*/  @!P0 BRA `(.L_x_15) ;  /* 0x0000000000288947 */ /* 0x000fec0003800000 */
[C---:B------:R-:W-:Y:S01]  /*0fc0*/  LEA R5, R4.reuse, UR4, 0x2 ;  /* 0x0000000404057c11 */ /* 0x040fe2000f8e10ff */
[----:B------:R-:W-:-:S04]  /*0fd0*/  VIADD R4, R4, 0x4 ;  /* 0x0000000404047836 */ /* 0x000fc80000000000 */
[----:B0-----:R-:W0:Y:S04]  /*0fe0*/  LDS R9, [R5] ;  /* 0x0000000005097984 */ /* 0x001e280000000800 */
[----:B------:R-:W1:Y:S04]  /*0ff0*/  LDS R8, [R5+0x4] ;  /* 0x0000040005087984 */ /* 0x000e680000000800 */
[----:B------:R-:W2:Y:S04]  /*1000*/  LDS R11, [R5+0x8] ;  /* 0x00000800050b7984 */ /* 0x000ea80000000800 */
[----:B------:R-:W3:Y:S01]  /*1010*/  LDS R13, [R5+0xc] ;  /* 0x00000c00050d7984 */ /* 0x000ee20000000800 */
[----:B0-----:R-:W-:-:S04]  /*1020*/  FADD R9, R14, R9 ;  /* 0x000000090e097221 */ /* 0x001fc80000000000 */
[----:B-1----:R-:W-:-:S04]  /*1030*/  FADD R8, R9, R8 ;  /* 0x0000000809087221 */ /* 0x002fc80000000000 */
[----:B--2---:R-:W-:-:S04]  /*1040*/  FADD R8, R8, R11 ;  /* 0x0000000b08087221 */ /* 0x004fc80000000000 */
[----:B---3--:R-:W-:-:S07]  /*1050*/  FADD R14, R8, R13 ;  /* 0x0000000d080e7221 */ /* 0x008fce0000000000 */
.L_x_15:
[----:B------:R-:W-:Y:S05]  /*1060*/  @!P1 BRA `(.L_x_11) ;  /* 0x0000000000249947 */ /* 0x000fea0003800000 */
[----:B------:R-:W-:-:S07]  /*1070*/  LEA R4, R4, UR4, 0x2 ;  /* 0x0000000404047c11 */ /* 0x000fce000f8e10ff */
.L_x_16:
[----:B------:R1:W2:Y:S01]  /*1080*/  LDS R5, [R4] ;  /* 0x0000000004057984 */ /* 0x0002a20000000800 */
[----:B------:R-:W-:-:S04]  /*1090*/  IADD3 R6, P0, PT, R6, -0x1, RZ ;  /* 0xffffffff06067810 */ /* 0x000fc80007f1e0ff */
[----:B------:R-:W-:Y:S02]  /*10a0*/  IADD3.X R7, PT, PT, R7, -0x1, RZ, P0, !PT ;  /* 0xffffffff07077810 */ /* 0x000fe400007fe4ff */
[----:B------:R-:W-:Y:S01]  /*10b0*/  ISETP.NE.U32.AND P0, PT, R6, RZ, PT ;  /* 0x000000ff0600720c */ /* 0x000fe20003f05070 */
[----:B-1----:R-:W-:-:S03]  /*10c0*/  VIADD R4, R4, 0x4 ;  /* 0x0000000404047836 */ /* 0x002fc60000000000 */
[----:B------:R-:W-:Y:S01]  /*10d0*/  ISETP.NE.AND.EX P0, PT, R7, RZ, PT, P0 ;  /* 0x000000ff0700720c */ /* 0x000fe20003f05300 */
[----:B--2---:R-:W-:-:S12]  /*10e0*/  FADD R14, R5, R14 ;  /* 0x0000000e050e7221 */ /* 0x004fd80000000000 */
[----:B------:R-:W-:Y:S05]  /*10f0*/  @P0 BRA `(.L_x_16) ;  /* 0xfffffffc00e00947 */ /* 0x000fea000383ffff */
.L_x_11:
[----:B------:R-:W-:-:S04]  /*1100*/  ISETP.GE.U32.AND P0, PT, R3, R20, PT ;  /* 0x000000140300720c */ /* 0x000fc80003f06070 */
[----:B------:R-:W-:-:S13]  /*1110*/  ISETP.GE.U32.AND.EX P0, PT, R2, R21, PT, P0 ;  /* 0x000000150200720c */ /* 0x000fda0003f06100 */
[----:B------:R-:W-:Y:S05]  /*1120*/  @P0 EXIT ;  /* 0x000000000000094d */ /* 0x000fea0003800000 */
[----:B------:R-:W-:Y:S01]  /*1130*/  VIADD R4, R14, 0x1800000 ;  /* 0x018000000e047836 */ /* 0x000fe20000000000 */
[----:B------:R-:W2:Y:S04]  /*1140*/  LDCU.64 UR8, c[0x0][0x398] ;  /* 0x00007300ff0877ac */ /* 0x000ea80008000a00 */
[----:B------:R-:W-:Y:S01]  /*1150*/  LOP3.LUT R4, R4, 0x7f800000, RZ, 0xc0, !PT ;  /* 0x7f80000004047812 */ /* 0x000fe200078ec0ff */
[----:B------:R-:W3:Y:S03]  /*1160*/  LDCU.64 UR4, c[0x0][0x388] ;  /* 0x00007100ff0477ac */ /* 0x000ee60008000a00 */
[----:B------:R-:W-:-:S13]  /*1170*/  ISETP.GT.U32.AND P0, PT, R4, 0x1ffffff, PT ;  /* 0x01ffffff0400780c */ /* 0x000fda0003f04070 */
[----:B--2---:R-:W-:Y:S05]  /*1180*/  @P0 BRA `(.L_x_17) ;  /* 0x0000000000140947 */ /* 0x004fea0003800000 */
[----:B------:R-:W-:Y:S01]  /*1190*/  IMAD.MOV.U32 R4, RZ, RZ, R14 ;  /* 0x000000ffff047224 */ /* 0x000fe200078e000e */
[----:B------:R-:W-:-:S07]  /*11a0*/  MOV R6, 0x11c0 ;  /* 0x000011c000067802 */ /* 0x000fce0000000f00 */
[----:B01-3--:R-:W-:Y:S05]  /*11b0*/  CALL.REL.NOINC `($__internal_0_$__cuda_sm20_rcp_rn_f32_slowpath) ;  /* 0x00000000004c7944 */ /* 0x00bfea0003c00000 */
[----:B------:R-:W-:Y:S01]  /*11c0*/  IMAD.MOV.U32 R6, RZ, RZ, R5 ;  /* 0x000000ffff067224 */ /* 0x000fe200078e0005 */
[----:B------:R-:W-:Y:S06]  /*11d0*/  BRA `(.L_x_18) ;  /* 0x0000000000107947 */ /* 0x000fec0003800000 */
.L_x_17:
[----:B------:R-:W2:Y:S02]  /*11e0*/  MUFU.RCP R5, R14 ;  /* 0x0000000e00057308 */ /* 0x000ea40000001000 */
[----:B--2---:R-:W-:-:S04]  /*11f0*/  FFMA R4, R5, R14, -1 ;  /* 0xbf80000005047423 */ /* 0x004fc8000000000e */
[----:B------:R-:W-:-:S04]  /*1200*/  FADD.FTZ R4, -R4, -RZ ;  /* 0x800000ff04047221 */ /* 0x000fc80000010100 */
[----:B------:R-:W-:-:S07]  /*1210*/  FFMA R6, R5, R4, R5 ;  /* 0x0000000405067223 */ /* 0x000fce0000000005 */
.L_x_18:
[----:B--2---:R-:W-:-:S04]  /*1220*/  IADD3 R5, P0, PT, R25, R3, RZ ;  /* 0x0000000319057210 */ /* 0x004fc80007f1e0ff */
[----:B------:R-:W-:Y:S02]  /*1230*/  LEA.HI.X.SX32 R8, R25, R2, 0x1, P0 ;  /* 0x0000000219087211 */ /* 0x000fe400000f0eff */
[----:B---3--:R-:W-:-:S04]  /*1240*/  LEA R4, P0, R5, UR4, 0x2 ;  /* 0x0000000405047c11 */ /* 0x008fc8000f8010ff */
[----:B------:R-:W-:-:S05]  /*1250*/  LEA.HI.X R5, R5, UR5, R8, 0x2, P0 ;  /* 0x0000000505057c11 */ /* 0x000fca00080f1408 */
[----:B------:R-:W2:Y:S01]  /*1260*/  LDG.E R7, desc[UR6][R4.64] ;  /* 0x0000000604077981 */ /* 0x000ea2000c1e1900 */
[----:B------:R-:W-:-:S04]  /*1270*/  IADD3 R3, P1, PT, R0, R3, RZ ;  /* 0x0000000300037210 */ /* 0x000fc80007f3e0ff */
[----:B------:R-:W-:Y:S01]  /*1280*/  ISETP.GE.U32.AND P0, PT, R3, UR8, PT ;  /* 0x0000000803007c0c */ /* 0x000fe2000bf06070 */
[----:B------:R-:W-:-:S05]  /*1290*/  IMAD.X R2, RZ, RZ, R2, P1 ;  /* 0x000000ffff027224 */ /* 0x000fca00008e0602 */
[----:B------:R-:W-:Y:S01]  /*12a0*/  ISETP.GE.U32.AND.EX P0, PT, R2, UR9, PT, P0 ;  /* 0x0000000902007c0c */ /* 0x000fe2000bf06100 */
[----:B--2---:R-:W-:-:S05]  /*12b0*/  FMUL R7, R6, R7 ;  /* 0x0000000706077220 */ /* 0x004fca0000400000 */
[----:B------:R2:W-:Y:S07]  /*12c0*/  STG.E desc[UR6][R4.64], R7 ;  /* 0x0000000704007986 */ /* 0x0005ee000c101906 */
[----:B------:R-:W-:Y:S05]  /*12d0*/  @!P0 BRA `(.L_x_18) ;  /* 0xfffffffc00d08947 */ /* 0x000fea000383ffff */
[----:B------:R-:W-:Y:S05]  /*12e0*/  EXIT ;  /* 0x000000000000794d */ /* 0x000fea0003800000 */
        .weak           $__internal_0_$__cuda_sm20_rcp_rn_f32_slowpath
        .type           $__internal_0_$__cuda_sm20_rcp_rn_f32_slowpath,@function
        .size           $__internal_0_$__cuda_sm20_rcp_rn_f32_slowpath,(.L_x_23 - $__internal_0_$__cuda_sm20_rcp_rn_f32_slowpath)
$__internal_0_$__cuda_sm20_rcp_rn_f32_slowpath:
[----:B------:R-:W-:-:S05]  /*12f0*/  IMAD.SHL.U32 R5, R4, 0x2, RZ ;  /* 0x0000000204057824 */ /* 0x000fca00078e00ff */
[----:B------:R-:W-:-:S04]  /*1300*/  SHF.R.U32.HI R11, RZ, 0x18, R5 ;  /* 0x00000018ff0b7819 */ /* 0x000fc80000011605 */
[----:B------:R-:W-:-:S13]  /*1310*/  ISETP.NE.U32.AND P0, PT, R11, RZ, PT ;  /* 0x000000ff0b00720c */ /* 0x000fda0003f05070 */
[----:B------:R-:W-:Y:S05]  /*1320*/  @P0 BRA `(.L_x_19) ;  /* 0x00000000002c0947 */ /* 0x000fea0003800000 */
[----:B------:R-:W-:-:S05]  /*1330*/  IMAD.SHL.U32 R5, R4, 0x2, RZ ;  /* 0x0000000204057824 */ /* 0x000fca00078e00ff */
[----:B------:R-:W-:-:S13]  /*1340*/  ISETP.NE.AND P0, PT, R5, RZ, PT ;  /* 0x000000ff0500720c */ /* 0x000fda0003f05270 */
[----:B------:R2:W3:Y:S01]  /*1350*/  @!P0 MUFU.RCP R5, R4 ;  /* 0x0000000400058308 */ /* 0x0004e20000001000 */
[----:B------:R-:W-:Y:S05]  /*1360*/  @!P0 BRA `(.L_x_20) ;  /* 0x0000000000a48947 */ /* 0x000fea0003800000 */
[----:B------:R-:W-:-:S04]  /*1370*/  FFMA R7, R4, 1.84467440737095516160e+19, RZ ;  /* 0x5f80000004077823 */ /* 0x000fc800000000ff */
[----:B--2---:R-:W3:Y:S02]  /*1380*/  MUFU.RCP R4, R7 ;  /* 0x0000000700047308 */ /* 0x004ee40000001000 */
[----:B---3--:R-:W-:-:S04]  /*1390*/  FFMA R5, R7, R4, -1 ;  /* 0xbf80000007057423 */ /* 0x008fc80000000004 */
[----:B------:R-:W-:-:S04]  /*13a0*/  FADD.FTZ R5, -R5, -RZ ;  /* 0x800000ff05057221 */ /* 0x000fc80000010100 */
[----:B------:R-:W-:-:S04]  /*13b0*/  FFMA R4, R4, R5, R4 ;  /* 0x0000000504047223 */ /* 0x000fc80000000004 */
[----:B------:R-:W-:Y:S01]  /*13c0*/  FFMA R5, R4, 1.84467440737095516160e+19, RZ ;  /* 0x5f80000004057823 */ /* 0x000fe200000000ff */
[----:B------:R-:W-:Y:S06]  /*13d0*/  BRA `(.L_x_20) ;  /* 0x0000000000887947 */ /* 0x000fec0003800000 */
.L_x_19:
[----:B------:R-:W-:-:S05]  /*13e0*/  VIADD R13, R11, 0xffffff03 ;  /* 0xffffff030b0d7836 */ /* 0x000fca0000000000 */
[----:B------:R-:W-:-:S13]  /*13f0*/  ISETP.GT.U32.AND P0, PT, R13, 0x1, PT ;  /* 0x000000010d00780c */ /* 0x000fda0003f04070 */
[----:B------:R-:W-:Y:S05]  /*1400*/  @P0 BRA `(.L_x_21) ;  /* 0x0000000000780947 */ /* 0x000fea0003800000 */
[----:B------:R-:W-:Y:S01]  /*1410*/  LOP3.LUT R5, R4, 0x7fffff, RZ, 0xc0, !PT ;  /* 0x007fffff04057812 */ /* 0x000fe200078ec0ff */
[----:B------:R-:W-:-:S03]  /*1420*/  IMAD.MOV.U32 R10, RZ, RZ, 0x3 ;  /* 0x00000003ff0a7424 */ /* 0x000fc600078e00ff */
[----:B------:R-:W-:Y:S02]  /*1430*/  LOP3.LUT R5, R5, 0x3f800000, RZ, 0xfc, !PT ;  /* 0x3f80000005057812 */ /* 0x000fe400078efcff */
[----:B------:R-:W-:Y:S02]  /*1440*/  SHF.L.U32 R10, R10, R13, RZ ;  /* 0x0000000d0a0a7219 */ /* 0x000fe400000006ff */
[----:B------:R-:W0:Y:S02]  /*1450*/  MUFU.RCP R8, R5 ;  /* 0x0000000500087308 */ /* 0x000e240000001000 */
[----:B0-----:R-:W-:-:S04]  /*1460*/  FFMA R7, R5, R8, -1 ;  /* 0xbf80000005077423 */ /* 0x001fc80000000008 */
[----:B------:R-:W-:-:S04]  /*1470*/  FADD.FTZ R7, -R7, -RZ ;  /* 0x800000ff07077221 */ /* 0x000fc80000010100 */
[CCC-:B------:R-:W-:Y:S01]  /*1480*/  FFMA.RM R9, R8.reuse, R7.reuse, R8.reuse ;  /* 0x0000000708097223 */ /* 0x1c0fe20000004008 */
[----:B------:R-:W-:-:S04]  /*1490*/  FFMA.RP R8, R8, R7, R8 ;  /* 0x0000000708087223 */ /* 0x000fc80000008008 */
[C---:B------:R-:W-:Y:S02]  /*14a0*/  LOP3.LUT R7, R9.reuse, 0x7fffff, RZ, 0xc0, !PT ;  /* 0x007fffff09077812 */ /* 0x040fe400078ec0ff */
[----:B------:R-:W-:Y:S02]  /*14b0*/  FSETP.NEU.FTZ.AND P0, PT, R9, R8, PT ;  /* 0x000000080900720b */ /* 0x000fe40003f1d000 */
[----:B------:R-:W-:Y:S02]  /*14c0*/  LOP3.LUT R7, R7, 0x800000, RZ, 0xfc, !PT ;  /* 0x0080000007077812 */ /* 0x000fe400078efcff */
[----:B------:R-:W-:Y:S02]  /*14d0*/  SEL R8, RZ, 0xffffffff, !P0 ;  /* 0xffffffffff087807 */ /* 0x000fe40004000000 */
[----:B------:R-:W-:-:S03]  /*14e0*/  LOP3.LUT R10, R10, R7, RZ, 0xc0, !PT ;  /* 0x000000070a0a7212 */ /* 0x000fc600078ec0ff */
[----:B------:R-:W-:Y:S01]  /*14f0*/  IMAD.MOV R8, RZ, RZ, -R8 ;  /* 0x000000ffff087224 */ /* 0x000fe200078e0a08 */
[----:B------:R-:W-:-:S04]  /*1500*/  SHF.R.U32.HI R10, RZ, R13, R10 ;  /* 0x0000000dff0a7219 */ /* 0x000fc8000001160a */
[----:B------:R-:W-:Y:S01]  /*1510*/  LOP3.LUT P1, RZ, R8, R13, R7, 0xf8, !PT ;  /* 0x0000000d08ff7212 */ /* 0x000fe2000782f807 */
[----:B------:R-:W-:Y:S01]  /*1520*/  VIADD R8, R11, 0xffffff04 ;  /* 0xffffff040b087836 */ /* 0x000fe20000000000 */
[C---:B------:R-:W-:Y:S02]  /*1530*/  LOP3.LUT P0, RZ, R10.reuse, 0x1, RZ, 0xc0, !PT ;  /* 0x000000010aff7812 */ /* 0x040fe4000780c0ff */
[----:B------:R-:W-:-:S04]  /*1540*/  LOP3.LUT P2, RZ, R10, 0x2, RZ, 0xc0, !PT ;  /* 0x000000020aff7812 */ /* 0x000fc8000784c0ff */
[----:B------:R-:W-:Y:S02]  /*1550*/  PLOP3.LUT P0, PT, P0, P1, P2, 0xe0, 0x0 ;  /* 0x000000000000781c */ /* 0x000fe40000703c20 */
[----:B------:R-:W-:Y:S02]  /*1560*/  LOP3.LUT P1, RZ, R4, 0x7fffff, RZ, 0xc0, !PT ;  /* 0x007fffff04ff7812 */ /* 0x000fe4000782c0ff */
[----:B------:R-:W-:-:S05]  /*1570*/  SEL R5, RZ, 0x1, !P0 ;  /* 0x00000001ff057807 */ /* 0x000fca0004000000 */
[----:B------:R-:W-:-:S05]  /*1580*/  IMAD.MOV R5, RZ, RZ, -R5 ;  /* 0x000000ffff057224 */ /* 0x000fca00078e0a05 */
[----:B------:R-:W-:Y:S02]  /*1590*/  ISETP.GE.AND P0, PT, R5, RZ, PT ;  /* 0x000000ff0500720c */ /* 0x000fe40003f06270 */
[----:B------:R-:W-:-:S11]  /*15a0*/  SHF.R.U32.HI R5, RZ, R8, R7 ;  /* 0x00000008ff057219 */ /* 0x000fd60000011607 */
[----:B------:R-:W-:-:S04]  /*15b0*/  @!P0 VIADD R5, R5, 0x1 ;  /* 0x0000000105058836 */ /* 0x000fc80000000000 */
[----:B------:R-:W-:-:S05]  /*15c0*/  @!P1 IMAD.SHL.U32 R5, R5, 0x2, RZ ;  /* 0x0000000205059824 */ /* 0x000fca00078e00ff */
[----:B------:R-:W-:Y:S01]  /*15d0*/  LOP3.LUT R5, R5, 0x80000000, R4, 0xf8, !PT ;  /* 0x8000000005057812 */ /* 0x000fe200078ef804 */
[----:B------:R-:W-:Y:S06]  /*15e0*/  BRA `(.L_x_20) ;  /* 0x0000000000047947 */ /* 0x000fec0003800000 */
.L_x_21:
[----:B------:R0:W1:Y:S02]  /*15f0*/  MUFU.RCP R5, R4 ;  /* 0x0000000400057308 */ /* 0x0000640000001000 */
.L_x_20:
[----:B------:R-:W-:-:S04]  /*1600*/  IMAD.MOV.U32 R7, RZ, RZ, 0x0 ;  /* 0x00000000ff077424 */ /* 0x000fc800078e00ff */
[----:B0123--:R-:W-:Y:S05]  /*1610*/  RET.REL.NODEC R6 `(_Z12SoftmaxGpuV4PKfPfmm) ;  /* 0xffffffe806787950 */ /* 0x00ffea0003c3ffff */
.L_x_22:
[----:B------:R-:W-:-:S00]  /*1620*/  BRA `(.L_x_22) ;  /* 0xfffffffc00fc7947 */ /* 0x000fc0000383ffff */
[----:B------:R-:W-:-:S00]  /*1630*/  NOP ;  /* 0x0000000000007918 */ /* 0x000fc00000000000 */
        /* <DEDUP_REMOVED lines=12> */
.L_x_23:


//--------------------- .nv.shared._Z12SoftmaxGpuV4PKfPfmm --------------------------
	.section	.nv.shared._Z12SoftmaxGpuV4PKfPfmm,"aw",@nobits
	.sectionflags	@""
	.align	16
	.zero		1024


//--------------------- .nv.shared.reserved.0     --------------------------
	.section	.nv.shared.reserved.0,"aw",@nobits
	.weak		__nv_reservedSMEM_offset_0_alias
	.size		__nv_reservedSMEM_offset_0_alias, 0, 64
	.other		__nv_reservedSMEM_offset_0_alias,@"STO_CUDA_RESERVED_SHARED STV_DEFAULT"
__nv_reservedSMEM_offset_0_alias:
	.zero		0
	.zero		64


//--------------------- .nv.constant0._Z12SoftmaxGpuV4PKfPfmm --------------------------
	.section	.nv.constant0._Z12SoftmaxGpuV4PKfPfmm,"a",@progbits
	.sectionflags	@""
	.align	4
.nv.constant0._Z12SoftmaxGpuV4PKfPfmm:
	.zero		928


//--------------------- SYMBOLS --------------------------

	.type		.nv.reservedSmem.offset0,@object
	.size		.nv.reservedSmem.offset0,0x4
	.type		.nv.reservedSmem.cap,@object
	.size		.nv.reservedSmem.cap,0x4
